//
// Generated by NVIDIA NVVM Compiler
//
// Compiler Build ID: CL-36424714
// Cuda compilation tools, release 13.0, V13.0.88
// Based on NVVM 20.0.0
//

.version 9.0
.target sm_100
.address_size 64

	// .globl	sum_dsm_kernel
.extern .func __assertfail
(
	.param .b64 __assertfail_param_0,
	.param .b64 __assertfail_param_1,
	.param .b32 __assertfail_param_2,
	.param .b64 __assertfail_param_3,
	.param .b64 __assertfail_param_4
)
;
.global .align 1 .b8 __unnamed_1[31] = {118, 111, 105, 100, 32, 102, 117, 108, 108, 102, 105, 108, 108, 95, 115, 109, 40, 102, 108, 111, 97, 116, 32, 42, 44, 32, 105, 110, 116, 41};
.global .align 1 .b8 __unnamed_2[54] = {118, 111, 105, 100, 32, 115, 117, 109, 95, 100, 115, 109, 95, 107, 101, 114, 110, 101, 108, 95, 102, 108, 111, 97, 116, 40, 102, 108, 111, 97, 116, 32, 42, 44, 32, 102, 108, 111, 97, 116, 32, 42, 44, 32, 105, 110, 116, 44, 32, 105, 110, 116, 41};
.global .align 1 .b8 __unnamed_3[44] = {118, 111, 105, 100, 32, 102, 117, 108, 108, 102, 105, 108, 108, 95, 115, 109, 95, 98, 102, 49, 54, 40, 95, 95, 110, 118, 95, 98, 102, 108, 111, 97, 116, 49, 54, 32, 42, 44, 32, 105, 110, 116, 41};
.global .align 1 .b8 __unnamed_4[69] = {118, 111, 105, 100, 32, 115, 117, 109, 95, 100, 115, 109, 95, 107, 101, 114, 110, 101, 108, 95, 98, 102, 49, 54, 40, 95, 95, 110, 118, 95, 98, 102, 108, 111, 97, 116, 49, 54, 32, 42, 44, 32, 95, 95, 110, 118, 95, 98, 102, 108, 111, 97, 116, 49, 54, 32, 42, 44, 32, 105, 110, 116, 44, 32, 105, 110, 116, 41};
.extern .shared .align 16 .b8 _buffer[];
.global .align 1 .b8 $str[11] = {78, 32, 37, 32, 56, 32, 61, 61, 32, 48};
.global .align 1 .b8 $str$1[27] = {47, 116, 109, 112, 47, 115, 97, 115, 115, 95, 99, 117, 95, 54, 109, 121, 105, 104, 57, 100, 115, 47, 107, 46, 99, 117};
.global .align 1 .b8 $str$2[12] = {78, 32, 37, 32, 51, 50, 32, 61, 61, 32, 48};
.global .align 1 .b8 $str$3[54] = {110, 117, 109, 95, 119, 97, 114, 112, 115, 32, 62, 32, 48, 32, 38, 38, 32, 40, 40, 110, 117, 109, 95, 119, 97, 114, 112, 115, 32, 38, 32, 40, 110, 117, 109, 95, 119, 97, 114, 112, 115, 32, 45, 32, 49, 41, 41, 32, 61, 61, 32, 48, 41};
.global .align 1 .b8 $str$4[11] = {114, 111, 119, 73, 100, 120, 32, 60, 32, 77};
.global .align 1 .b8 $str$5[12] = {78, 32, 37, 32, 54, 52, 32, 61, 61, 32, 48};

.visible .entry sum_dsm_kernel(
	.param .u64 .ptr .align 1 sum_dsm_kernel_param_0,
	.param .u64 .ptr .align 1 sum_dsm_kernel_param_1,
	.param .u32 sum_dsm_kernel_param_2,
	.param .u32 sum_dsm_kernel_param_3,
	.param .u8 sum_dsm_kernel_param_4
)
.explicitcluster
.reqnctapercluster 8, 1, 1
{
	.reg .pred 	%p<96>;
	.reg .b16 	%rs<119>;
	.reg .b32 	%r<480>;
	.reg .b32 	%f<247>;
	.reg .b64 	%rd<180>;

	ld.param.u64 	%rd20, [sum_dsm_kernel_param_0];
	ld.param.u64 	%rd21, [sum_dsm_kernel_param_1];
	ld.param.u32 	%r187, [sum_dsm_kernel_param_2];
	ld.param.u32 	%r188, [sum_dsm_kernel_param_3];
	ld.param.s8 	%rs1, [sum_dsm_kernel_param_4];
	cvta.to.global.u64 	%rd1, %rd21;
	setp.eq.s16 	%p1, %rs1, 0;
	@%p1 bra 	$L__BB0_56;
	mov.u32 	%r1, %cluster_ctarank;
	mov.u32 	%r2, %ntid.x;
	shr.u32 	%r189, %r2, 5;
	setp.gt.u32 	%p2, %r2, 31;
	add.s32 	%r190, %r189, -1;
	and.b32  	%r191, %r189, %r190;
	setp.eq.s32 	%p3, %r191, 0;
	and.pred  	%p4, %p2, %p3;
	@%p4 bra 	$L__BB0_3;
	mov.u64 	%rd22, $str$3;
	cvta.global.u64 	%rd23, %rd22;
	mov.u64 	%rd24, $str$1;
	cvta.global.u64 	%rd25, %rd24;
	mov.u64 	%rd26, __unnamed_2;
	cvta.global.u64 	%rd27, %rd26;
	{ // callseq 0, 0
	.param .b64 param0;
	st.param.b64 	[param0], %rd23;
	.param .b64 param1;
	st.param.b64 	[param1], %rd25;
	.param .b32 param2;
	st.param.b32 	[param2], 122;
	.param .b64 param3;
	st.param.b64 	[param3], %rd27;
	.param .b64 param4;
	st.param.b64 	[param4], 1;
	call.uni 
	__assertfail, 
	(
	param0, 
	param1, 
	param2, 
	param3, 
	param4
	);
	} // callseq 0
$L__BB0_3:
	mov.u32 	%r192, %ctaid.x;
	shr.u32 	%r4, %r192, 3;
	setp.lt.s32 	%p5, %r4, %r187;
	@%p5 bra 	$L__BB0_5;
	mov.u64 	%rd28, $str$4;
	cvta.global.u64 	%rd29, %rd28;
	mov.u64 	%rd30, $str$1;
	cvta.global.u64 	%rd31, %rd30;
	mov.u64 	%rd32, __unnamed_2;
	cvta.global.u64 	%rd33, %rd32;
	{ // callseq 1, 0
	.param .b64 param0;
	st.param.b64 	[param0], %rd29;
	.param .b64 param1;
	st.param.b64 	[param1], %rd31;
	.param .b32 param2;
	st.param.b32 	[param2], 125;
	.param .b64 param3;
	st.param.b64 	[param3], %rd33;
	.param .b64 param4;
	st.param.b64 	[param4], 1;
	call.uni 
	__assertfail, 
	(
	param0, 
	param1, 
	param2, 
	param3, 
	param4
	);
	} // callseq 1
$L__BB0_5:
	mul.lo.s32 	%r193, %r188, %r4;
	cvt.s64.s32 	%rd2, %r193;
	and.b32  	%r194, %r188, 7;
	setp.eq.s32 	%p6, %r194, 0;
	@%p6 bra 	$L__BB0_7;
	mov.u64 	%rd34, $str;
	cvta.global.u64 	%rd35, %rd34;
	mov.u64 	%rd36, $str$1;
	cvta.global.u64 	%rd37, %rd36;
	mov.u64 	%rd38, __unnamed_1;
	cvta.global.u64 	%rd39, %rd38;
	{ // callseq 2, 0
	.param .b64 param0;
	st.param.b64 	[param0], %rd35;
	.param .b64 param1;
	st.param.b64 	[param1], %rd37;
	.param .b32 param2;
	st.param.b32 	[param2], 101;
	.param .b64 param3;
	st.param.b64 	[param3], %rd39;
	.param .b64 param4;
	st.param.b64 	[param4], 1;
	call.uni 
	__assertfail, 
	(
	param0, 
	param1, 
	param2, 
	param3, 
	param4
	);
	} // callseq 2
$L__BB0_7:
	shr.s32 	%r195, %r188, 31;
	shr.u32 	%r196, %r195, 29;
	add.s32 	%r197, %r188, %r196;
	shr.s32 	%r5, %r197, 3;
	mul.lo.s32 	%r198, %r5, %r1;
	cvt.s64.s32 	%rd3, %r198;
	and.b32  	%r6, %r188, 31;
	setp.eq.s32 	%p7, %r6, 0;
	@%p7 bra 	$L__BB0_9;
	mov.u64 	%rd40, $str$2;
	cvta.global.u64 	%rd41, %rd40;
	mov.u64 	%rd42, $str$1;
	cvta.global.u64 	%rd43, %rd42;
	mov.u64 	%rd44, __unnamed_1;
	cvta.global.u64 	%rd45, %rd44;
	{ // callseq 3, 0
	.param .b64 param0;
	st.param.b64 	[param0], %rd41;
	.param .b64 param1;
	st.param.b64 	[param1], %rd43;
	.param .b32 param2;
	st.param.b32 	[param2], 104;
	.param .b64 param3;
	st.param.b64 	[param3], %rd45;
	.param .b64 param4;
	st.param.b64 	[param4], 1;
	call.uni 
	__assertfail, 
	(
	param0, 
	param1, 
	param2, 
	param3, 
	param4
	);
	} // callseq 3
$L__BB0_9:
	mov.u32 	%r7, %tid.x;
	shl.b32 	%r448, %r7, 2;
	setp.ge.s32 	%p8, %r448, %r5;
	@%p8 bra 	$L__BB0_16;
	shl.b32 	%r9, %r2, 2;
	add.s32 	%r199, %r448, %r9;
	max.u32 	%r200, %r5, %r199;
	setp.lt.u32 	%p9, %r199, %r5;
	selp.u32 	%r201, 1, 0, %p9;
	add.s32 	%r202, %r199, %r201;
	sub.s32 	%r203, %r200, %r202;
	div.u32 	%r204, %r203, %r9;
	add.s32 	%r10, %r204, %r201;
	and.b32  	%r205, %r10, 3;
	setp.eq.s32 	%p10, %r205, 3;
	mov.u32 	%r431, %r448;
	@%p10 bra 	$L__BB0_13;
	shl.b32 	%r206, %r7, 4;
	mov.u32 	%r207, _buffer;
	add.s32 	%r429, %r207, %r206;
	shl.b32 	%r12, %r2, 4;
	mul.wide.u32 	%rd46, %r7, 4;
	add.s64 	%rd47, %rd46, %rd3;
	add.s64 	%rd48, %rd47, %rd2;
	shl.b64 	%rd49, %rd48, 2;
	add.s64 	%rd178, %rd20, %rd49;
	mul.wide.u32 	%rd5, %r2, 16;
	add.s32 	%r208, %r10, 1;
	and.b32  	%r209, %r208, 3;
	neg.s32 	%r428, %r209;
	mov.u32 	%r431, %r448;
$L__BB0_12:
	.pragma "nounroll";
	// begin inline asm
	ld.global.nc.v4.f32 {%f35,%f36,%f37,%f38}, [%rd178];
	// end inline asm
	st.shared.v4.f32 	[%r429], {%f35, %f36, %f37, %f38};
	add.s32 	%r431, %r431, %r9;
	add.s32 	%r429, %r429, %r12;
	add.s64 	%rd178, %rd178, %rd5;
	add.s32 	%r428, %r428, 1;
	setp.ne.s32 	%p11, %r428, 0;
	@%p11 bra 	$L__BB0_12;
$L__BB0_13:
	setp.lt.u32 	%p12, %r10, 3;
	@%p12 bra 	$L__BB0_16;
	add.s64 	%rd8, %rd3, %rd2;
	shl.b32 	%r210, %r431, 2;
	mov.u32 	%r211, _buffer;
	add.s32 	%r435, %r211, %r210;
	shl.b32 	%r22, %r2, 6;
	mad.lo.s32 	%r434, %r2, 12, %r431;
	shl.b32 	%r24, %r2, 4;
	shl.b32 	%r212, %r2, 3;
	add.s32 	%r433, %r431, %r212;
	add.s32 	%r432, %r431, %r9;
$L__BB0_15:
	cvt.u64.u32 	%rd55, %r431;
	add.s64 	%rd56, %rd8, %rd55;
	shl.b64 	%rd57, %rd56, 2;
	add.s64 	%rd51, %rd20, %rd57;
	// begin inline asm
	ld.global.nc.v4.f32 {%f39,%f40,%f41,%f42}, [%rd51];
	// end inline asm
	st.shared.f32 	[%r435], %f39;
	st.shared.f32 	[%r435+4], %f40;
	st.shared.f32 	[%r435+8], %f41;
	st.shared.f32 	[%r435+12], %f42;
	add.s32 	%r213, %r431, %r9;
	cvt.u64.u32 	%rd58, %r432;
	add.s64 	%rd59, %rd8, %rd58;
	shl.b64 	%rd60, %rd59, 2;
	add.s64 	%rd52, %rd20, %rd60;
	// begin inline asm
	ld.global.nc.v4.f32 {%f43,%f44,%f45,%f46}, [%rd52];
	// end inline asm
	add.s32 	%r214, %r435, %r24;
	st.shared.f32 	[%r214], %f43;
	st.shared.f32 	[%r214+4], %f44;
	st.shared.f32 	[%r214+8], %f45;
	st.shared.f32 	[%r214+12], %f46;
	add.s32 	%r215, %r213, %r9;
	cvt.u64.u32 	%rd61, %r433;
	add.s64 	%rd62, %rd8, %rd61;
	shl.b64 	%rd63, %rd62, 2;
	add.s64 	%rd53, %rd20, %rd63;
	// begin inline asm
	ld.global.nc.v4.f32 {%f47,%f48,%f49,%f50}, [%rd53];
	// end inline asm
	add.s32 	%r216, %r214, %r24;
	st.shared.f32 	[%r216], %f47;
	st.shared.f32 	[%r216+4], %f48;
	st.shared.f32 	[%r216+8], %f49;
	st.shared.f32 	[%r216+12], %f50;
	add.s32 	%r217, %r215, %r9;
	cvt.u64.u32 	%rd64, %r434;
	add.s64 	%rd65, %rd8, %rd64;
	shl.b64 	%rd66, %rd65, 2;
	add.s64 	%rd54, %rd20, %rd66;
	// begin inline asm
	ld.global.nc.v4.f32 {%f51,%f52,%f53,%f54}, [%rd54];
	// end inline asm
	add.s32 	%r218, %r216, %r24;
	st.shared.f32 	[%r218], %f51;
	st.shared.f32 	[%r218+4], %f52;
	st.shared.f32 	[%r218+8], %f53;
	st.shared.f32 	[%r218+12], %f54;
	add.s32 	%r431, %r217, %r9;
	add.s32 	%r435, %r435, %r22;
	add.s32 	%r434, %r434, %r24;
	add.s32 	%r433, %r433, %r24;
	add.s32 	%r432, %r432, %r24;
	setp.lt.s32 	%p13, %r431, %r5;
	@%p13 bra 	$L__BB0_15;
$L__BB0_16:
	barrier.cluster.arrive;
	barrier.cluster.wait;
	mov.u32 	%r219, %cluster_nctarank;
	mov.u32 	%r220, %ntid.y;
	mul.lo.s32 	%r221, %r2, %r220;
	mov.u32 	%r222, %ntid.z;
	mul.lo.s32 	%r223, %r221, %r222;
	mul.lo.s32 	%r224, %r223, %r219;
	div.u32 	%r37, %r224, %r2;
	and.b32  	%r38, %r7, 31;
	setp.ge.s32 	%p14, %r7, %r5;
	mov.f32 	%f233, 0f00000000;
	@%p14 bra 	$L__BB0_23;
	add.s32 	%r225, %r7, %r2;
	max.u32 	%r226, %r5, %r225;
	setp.lt.u32 	%p15, %r225, %r5;
	selp.u32 	%r227, 1, 0, %p15;
	add.s32 	%r228, %r225, %r227;
	sub.s32 	%r229, %r226, %r228;
	div.u32 	%r230, %r229, %r2;
	add.s32 	%r39, %r230, %r227;
	and.b32  	%r231, %r39, 3;
	setp.eq.s32 	%p16, %r231, 3;
	mov.f32 	%f233, 0f00000000;
	mov.u32 	%r440, %r7;
	@%p16 bra 	$L__BB0_20;
	mov.u32 	%r232, _buffer;
	add.s32 	%r438, %r232, %r448;
	shl.b32 	%r41, %r2, 2;
	add.s32 	%r233, %r39, 1;
	and.b32  	%r234, %r233, 3;
	neg.s32 	%r437, %r234;
	mov.f32 	%f233, 0f00000000;
	mov.u32 	%r440, %r7;
$L__BB0_19:
	.pragma "nounroll";
	ld.shared.f32 	%f59, [%r438];
	add.f32 	%f233, %f233, %f59;
	add.s32 	%r440, %r440, %r2;
	add.s32 	%r438, %r438, %r41;
	add.s32 	%r437, %r437, 1;
	setp.ne.s32 	%p17, %r437, 0;
	@%p17 bra 	$L__BB0_19;
$L__BB0_20:
	setp.lt.u32 	%p18, %r39, 3;
	@%p18 bra 	$L__BB0_23;
	shl.b32 	%r50, %r2, 2;
	shl.b32 	%r235, %r440, 2;
	mov.u32 	%r236, _buffer;
	add.s32 	%r441, %r236, %r235;
	shl.b32 	%r52, %r2, 4;
	shl.b32 	%r53, %r2, 3;
	mul.lo.s32 	%r54, %r2, 12;
$L__BB0_22:
	ld.shared.f32 	%f60, [%r441];
	add.f32 	%f61, %f233, %f60;
	add.s32 	%r237, %r441, %r50;
	ld.shared.f32 	%f62, [%r237];
	add.f32 	%f63, %f61, %f62;
	add.s32 	%r238, %r441, %r53;
	ld.shared.f32 	%f64, [%r238];
	add.f32 	%f65, %f63, %f64;
	add.s32 	%r239, %r441, %r54;
	ld.shared.f32 	%f66, [%r239];
	add.f32 	%f233, %f65, %f66;
	add.s32 	%r440, %r440, %r50;
	add.s32 	%r441, %r441, %r52;
	setp.lt.s32 	%p19, %r440, %r5;
	@%p19 bra 	$L__BB0_22;
$L__BB0_23:
	mov.b32 	%r240, %f233;
	shfl.sync.bfly.b32	%r241|%p20, %r240, 1, 31, -1;
	mov.b32 	%f67, %r241;
	add.f32 	%f68, %f233, %f67;
	mov.b32 	%r242, %f68;
	shfl.sync.bfly.b32	%r243|%p21, %r242, 2, 31, -1;
	mov.b32 	%f69, %r243;
	add.f32 	%f70, %f68, %f69;
	mov.b32 	%r244, %f70;
	shfl.sync.bfly.b32	%r245|%p22, %r244, 4, 31, -1;
	mov.b32 	%f71, %r245;
	add.f32 	%f72, %f70, %f71;
	mov.b32 	%r246, %f72;
	shfl.sync.bfly.b32	%r247|%p23, %r246, 8, 31, -1;
	mov.b32 	%f73, %r247;
	add.f32 	%f74, %f72, %f73;
	mov.b32 	%r248, %f74;
	shfl.sync.bfly.b32	%r249|%p24, %r248, 16, 31, -1;
	mov.b32 	%f75, %r249;
	add.f32 	%f8, %f74, %f75;
	shl.b32 	%r250, %r5, 2;
	mov.u32 	%r251, _buffer;
	add.s32 	%r59, %r251, %r250;
	setp.lt.u32 	%p25, %r2, 64;
	shl.b32 	%r252, %r38, 2;
	add.s32 	%r60, %r59, %r252;
	@%p25 bra 	$L__BB0_34;
	setp.ne.s32 	%p26, %r38, 0;
	@%p26 bra 	$L__BB0_26;
	shr.u32 	%r253, %r7, 3;
	and.b32  	%r254, %r253, 124;
	add.s32 	%r255, %r59, %r254;
	st.shared.f32 	[%r255], %f8;
$L__BB0_26:
	bar.sync 	0;
	setp.gt.u32 	%p27, %r7, 31;
	@%p27 bra 	$L__BB0_33;
	setp.ge.u32 	%p28, %r38, %r189;
	mov.f32 	%f235, 0f00000000;
	@%p28 bra 	$L__BB0_29;
	ld.shared.f32 	%f235, [%r60];
$L__BB0_29:
	mov.b32 	%r443, 1;
$L__BB0_30:
	mov.b32 	%r257, %f235;
	shfl.sync.bfly.b32	%r258|%p29, %r257, %r443, 31, -1;
	mov.b32 	%f77, %r258;
	add.f32 	%f235, %f235, %f77;
	shl.b32 	%r443, %r443, 1;
	setp.lt.u32 	%p30, %r443, %r189;
	@%p30 bra 	$L__BB0_30;
	setp.ne.s32 	%p31, %r38, 0;
	@%p31 bra 	$L__BB0_33;
	st.shared.f32 	[%r59], %f235;
$L__BB0_33:
	bar.sync 	0;
$L__BB0_34:
	setp.lt.s32 	%p32, %r37, 2;
	@%p32 bra 	$L__BB0_47;
	mul.wide.s32 	%rd67, %r5, 4;
	cvt.u64.u32 	%rd68, %r251;
	cvta.shared.u64 	%rd69, %rd68;
	add.s64 	%rd9, %rd69, %rd67;
	barrier.cluster.arrive;
	barrier.cluster.wait;
	setp.eq.s32 	%p33, %r1, 0;
	@%p33 bra 	$L__BB0_37;
	mul.wide.s32 	%rd70, %r1, 4;
	add.s64 	%rd71, %rd9, %rd70;
	mapa.u64	%rd72, %rd71, 0;
	ld.shared.f32 	%f78, [%r59];
	st.f32 	[%rd72], %f78;
$L__BB0_37:
	setp.ne.s32 	%p34, %r1, 0;
	barrier.cluster.arrive;
	barrier.cluster.wait;
	setp.gt.u32 	%p35, %r7, 31;
	or.pred  	%p36, %p34, %p35;
	@%p36 bra 	$L__BB0_44;
	setp.ge.u32 	%p37, %r38, %r37;
	mov.f32 	%f237, 0f00000000;
	@%p37 bra 	$L__BB0_40;
	ld.shared.f32 	%f237, [%r60];
$L__BB0_40:
	mov.b32 	%r444, 1;
$L__BB0_41:
	mov.b32 	%r262, %f237;
	shfl.sync.bfly.b32	%r263|%p38, %r262, %r444, 31, -1;
	mov.b32 	%f80, %r263;
	add.f32 	%f237, %f237, %f80;
	shl.b32 	%r444, %r444, 1;
	setp.lt.s32 	%p39, %r444, %r37;
	@%p39 bra 	$L__BB0_41;
	setp.ne.s32 	%p40, %r38, 0;
	@%p40 bra 	$L__BB0_44;
	st.shared.f32 	[%r59], %f237;
$L__BB0_44:
	setp.eq.s32 	%p41, %r1, 0;
	barrier.cluster.arrive;
	barrier.cluster.wait;
	@%p41 bra 	$L__BB0_46;
	mapa.u64	%rd73, %rd9, 0;
	ld.f32 	%f81, [%rd73];
	st.shared.f32 	[%r59], %f81;
$L__BB0_46:
	barrier.cluster.arrive;
	barrier.cluster.wait;
$L__BB0_47:
	setp.eq.s32 	%p42, %r6, 0;
	cvt.u32.u64 	%r264, %rd3;
	cvt.u32.u64 	%r265, %rd2;
	ld.shared.f32 	%f17, [%r59];
	add.s32 	%r266, %r264, %r265;
	cvt.s64.s32 	%rd10, %r266;
	@%p42 bra 	$L__BB0_49;
	mov.u64 	%rd74, $str$2;
	cvta.global.u64 	%rd75, %rd74;
	mov.u64 	%rd76, $str$1;
	cvta.global.u64 	%rd77, %rd76;
	mov.u64 	%rd78, __unnamed_2;
	cvta.global.u64 	%rd79, %rd78;
	{ // callseq 4, 0
	.param .b64 param0;
	st.param.b64 	[param0], %rd75;
	.param .b64 param1;
	st.param.b64 	[param1], %rd77;
	.param .b32 param2;
	st.param.b32 	[param2], 134;
	.param .b64 param3;
	st.param.b64 	[param3], %rd79;
	.param .b64 param4;
	st.param.b64 	[param4], 1;
	call.uni 
	__assertfail, 
	(
	param0, 
	param1, 
	param2, 
	param3, 
	param4
	);
	} // callseq 4
$L__BB0_49:
	setp.ge.s32 	%p43, %r448, %r5;
	@%p43 bra 	$L__BB0_111;
	shl.b32 	%r65, %r2, 2;
	add.s32 	%r267, %r448, %r65;
	max.u32 	%r268, %r5, %r267;
	setp.lt.u32 	%p44, %r267, %r5;
	selp.u32 	%r269, 1, 0, %p44;
	add.s32 	%r270, %r267, %r269;
	sub.s32 	%r271, %r268, %r270;
	div.u32 	%r272, %r271, %r65;
	add.s32 	%r66, %r272, %r269;
	and.b32  	%r273, %r66, 3;
	setp.eq.s32 	%p45, %r273, 3;
	@%p45 bra 	$L__BB0_53;
	shl.b32 	%r274, %r7, 4;
	add.s32 	%r446, %r251, %r274;
	shl.b32 	%r68, %r2, 4;
	add.s32 	%r276, %r66, 1;
	and.b32  	%r277, %r276, 3;
	neg.s32 	%r445, %r277;
$L__BB0_52:
	.pragma "nounroll";
	ld.shared.v4.f32 	{%f82, %f83, %f84, %f85}, [%r446];
	add.f32 	%f86, %f17, %f82;
	add.f32 	%f87, %f17, %f83;
	add.f32 	%f88, %f17, %f84;
	add.f32 	%f89, %f17, %f85;
	cvt.s64.s32 	%rd80, %r448;
	add.s64 	%rd81, %rd80, %rd10;
	shl.b64 	%rd82, %rd81, 2;
	add.s64 	%rd83, %rd1, %rd82;
	st.global.v4.f32 	[%rd83], {%f86, %f87, %f88, %f89};
	add.s32 	%r448, %r448, %r65;
	add.s32 	%r446, %r446, %r68;
	add.s32 	%r445, %r445, 1;
	setp.ne.s32 	%p46, %r445, 0;
	@%p46 bra 	$L__BB0_52;
$L__BB0_53:
	setp.lt.u32 	%p47, %r66, 3;
	@%p47 bra 	$L__BB0_111;
	shl.b32 	%r278, %r448, 2;
	add.s32 	%r452, %r251, %r278;
	shl.b32 	%r78, %r2, 6;
	mad.lo.s32 	%r451, %r2, 12, %r448;
	shl.b32 	%r80, %r2, 4;
	shl.b32 	%r280, %r2, 3;
	add.s32 	%r450, %r448, %r280;
	add.s32 	%r449, %r448, %r65;
$L__BB0_55:
	ld.shared.f32 	%f90, [%r452];
	add.f32 	%f91, %f17, %f90;
	ld.shared.f32 	%f92, [%r452+4];
	add.f32 	%f93, %f17, %f92;
	ld.shared.f32 	%f94, [%r452+8];
	add.f32 	%f95, %f17, %f94;
	ld.shared.f32 	%f96, [%r452+12];
	add.f32 	%f97, %f17, %f96;
	cvt.s64.s32 	%rd84, %r448;
	add.s64 	%rd85, %rd84, %rd10;
	shl.b64 	%rd86, %rd85, 2;
	add.s64 	%rd87, %rd1, %rd86;
	st.global.v4.f32 	[%rd87], {%f91, %f93, %f95, %f97};
	add.s32 	%r281, %r448, %r65;
	add.s32 	%r282, %r452, %r80;
	ld.shared.f32 	%f98, [%r282];
	add.f32 	%f99, %f17, %f98;
	ld.shared.f32 	%f100, [%r282+4];
	add.f32 	%f101, %f17, %f100;
	ld.shared.f32 	%f102, [%r282+8];
	add.f32 	%f103, %f17, %f102;
	ld.shared.f32 	%f104, [%r282+12];
	add.f32 	%f105, %f17, %f104;
	cvt.s64.s32 	%rd88, %r449;
	add.s64 	%rd89, %rd88, %rd10;
	shl.b64 	%rd90, %rd89, 2;
	add.s64 	%rd91, %rd1, %rd90;
	st.global.v4.f32 	[%rd91], {%f99, %f101, %f103, %f105};
	add.s32 	%r283, %r281, %r65;
	add.s32 	%r284, %r282, %r80;
	ld.shared.f32 	%f106, [%r284];
	add.f32 	%f107, %f17, %f106;
	ld.shared.f32 	%f108, [%r284+4];
	add.f32 	%f109, %f17, %f108;
	ld.shared.f32 	%f110, [%r284+8];
	add.f32 	%f111, %f17, %f110;
	ld.shared.f32 	%f112, [%r284+12];
	add.f32 	%f113, %f17, %f112;
	cvt.s64.s32 	%rd92, %r450;
	add.s64 	%rd93, %rd92, %rd10;
	shl.b64 	%rd94, %rd93, 2;
	add.s64 	%rd95, %rd1, %rd94;
	st.global.v4.f32 	[%rd95], {%f107, %f109, %f111, %f113};
	add.s32 	%r285, %r283, %r65;
	add.s32 	%r286, %r284, %r80;
	ld.shared.f32 	%f114, [%r286];
	add.f32 	%f115, %f17, %f114;
	ld.shared.f32 	%f116, [%r286+4];
	add.f32 	%f117, %f17, %f116;
	ld.shared.f32 	%f118, [%r286+8];
	add.f32 	%f119, %f17, %f118;
	ld.shared.f32 	%f120, [%r286+12];
	add.f32 	%f121, %f17, %f120;
	cvt.s64.s32 	%rd96, %r451;
	add.s64 	%rd97, %rd96, %rd10;
	shl.b64 	%rd98, %rd97, 2;
	add.s64 	%rd99, %rd1, %rd98;
	st.global.v4.f32 	[%rd99], {%f115, %f117, %f119, %f121};
	add.s32 	%r448, %r285, %r65;
	add.s32 	%r452, %r452, %r78;
	add.s32 	%r451, %r451, %r80;
	add.s32 	%r450, %r450, %r80;
	add.s32 	%r449, %r449, %r80;
	setp.lt.s32 	%p48, %r448, %r5;
	@%p48 bra 	$L__BB0_55;
	bra.uni 	$L__BB0_111;
$L__BB0_56:
	mov.u32 	%r93, %cluster_ctarank;
	mov.u32 	%r94, %ntid.x;
	shr.u32 	%r287, %r94, 5;
	setp.gt.u32 	%p49, %r94, 31;
	add.s32 	%r288, %r287, -1;
	and.b32  	%r289, %r287, %r288;
	setp.eq.s32 	%p50, %r289, 0;
	and.pred  	%p51, %p49, %p50;
	@%p51 bra 	$L__BB0_58;
	mov.u64 	%rd100, $str$3;
	cvta.global.u64 	%rd101, %rd100;
	mov.u64 	%rd102, $str$1;
	cvta.global.u64 	%rd103, %rd102;
	mov.u64 	%rd104, __unnamed_4;
	cvta.global.u64 	%rd105, %rd104;
	{ // callseq 5, 0
	.param .b64 param0;
	st.param.b64 	[param0], %rd101;
	.param .b64 param1;
	st.param.b64 	[param1], %rd103;
	.param .b32 param2;
	st.param.b32 	[param2], 257;
	.param .b64 param3;
	st.param.b64 	[param3], %rd105;
	.param .b64 param4;
	st.param.b64 	[param4], 1;
	call.uni 
	__assertfail, 
	(
	param0, 
	param1, 
	param2, 
	param3, 
	param4
	);
	} // callseq 5
$L__BB0_58:
	mov.u32 	%r290, %ctaid.x;
	shr.u32 	%r96, %r290, 3;
	setp.lt.s32 	%p52, %r96, %r187;
	@%p52 bra 	$L__BB0_60;
	mov.u64 	%rd106, $str$4;
	cvta.global.u64 	%rd107, %rd106;
	mov.u64 	%rd108, $str$1;
	cvta.global.u64 	%rd109, %rd108;
	mov.u64 	%rd110, __unnamed_4;
	cvta.global.u64 	%rd111, %rd110;
	{ // callseq 6, 0
	.param .b64 param0;
	st.param.b64 	[param0], %rd107;
	.param .b64 param1;
	st.param.b64 	[param1], %rd109;
	.param .b32 param2;
	st.param.b32 	[param2], 260;
	.param .b64 param3;
	st.param.b64 	[param3], %rd111;
	.param .b64 param4;
	st.param.b64 	[param4], 1;
	call.uni 
	__assertfail, 
	(
	param0, 
	param1, 
	param2, 
	param3, 
	param4
	);
	} // callseq 6
$L__BB0_60:
	mul.lo.s32 	%r291, %r188, %r96;
	cvt.s64.s32 	%rd11, %r291;
	and.b32  	%r292, %r188, 7;
	setp.eq.s32 	%p53, %r292, 0;
	@%p53 bra 	$L__BB0_62;
	mov.u64 	%rd112, $str;
	cvta.global.u64 	%rd113, %rd112;
	mov.u64 	%rd114, $str$1;
	cvta.global.u64 	%rd115, %rd114;
	mov.u64 	%rd116, __unnamed_3;
	cvta.global.u64 	%rd117, %rd116;
	{ // callseq 7, 0
	.param .b64 param0;
	st.param.b64 	[param0], %rd113;
	.param .b64 param1;
	st.param.b64 	[param1], %rd115;
	.param .b32 param2;
	st.param.b32 	[param2], 236;
	.param .b64 param3;
	st.param.b64 	[param3], %rd117;
	.param .b64 param4;
	st.param.b64 	[param4], 1;
	call.uni 
	__assertfail, 
	(
	param0, 
	param1, 
	param2, 
	param3, 
	param4
	);
	} // callseq 7
$L__BB0_62:
	shr.s32 	%r293, %r188, 31;
	shr.u32 	%r294, %r293, 29;
	add.s32 	%r295, %r188, %r294;
	shr.s32 	%r97, %r295, 3;
	mul.lo.s32 	%r296, %r97, %r93;
	cvt.s64.s32 	%rd12, %r296;
	and.b32  	%r98, %r188, 63;
	setp.eq.s32 	%p54, %r98, 0;
	@%p54 bra 	$L__BB0_64;
	mov.u64 	%rd118, $str$5;
	cvta.global.u64 	%rd119, %rd118;
	mov.u64 	%rd120, $str$1;
	cvta.global.u64 	%rd121, %rd120;
	mov.u64 	%rd122, __unnamed_3;
	cvta.global.u64 	%rd123, %rd122;
	{ // callseq 8, 0
	.param .b64 param0;
	st.param.b64 	[param0], %rd119;
	.param .b64 param1;
	st.param.b64 	[param1], %rd121;
	.param .b32 param2;
	st.param.b32 	[param2], 239;
	.param .b64 param3;
	st.param.b64 	[param3], %rd123;
	.param .b64 param4;
	st.param.b64 	[param4], 1;
	call.uni 
	__assertfail, 
	(
	param0, 
	param1, 
	param2, 
	param3, 
	param4
	);
	} // callseq 8
$L__BB0_64:
	mov.u32 	%r99, %tid.x;
	shl.b32 	%r474, %r99, 3;
	setp.ge.s32 	%p55, %r474, %r97;
	@%p55 bra 	$L__BB0_71;
	shl.b32 	%r101, %r94, 3;
	add.s32 	%r297, %r474, %r101;
	max.u32 	%r298, %r97, %r297;
	setp.lt.u32 	%p56, %r297, %r97;
	selp.u32 	%r299, 1, 0, %p56;
	add.s32 	%r300, %r297, %r299;
	sub.s32 	%r301, %r298, %r300;
	div.u32 	%r302, %r301, %r101;
	add.s32 	%r102, %r302, %r299;
	and.b32  	%r303, %r102, 3;
	setp.eq.s32 	%p57, %r303, 3;
	mov.u32 	%r457, %r474;
	@%p57 bra 	$L__BB0_68;
	shl.b32 	%r304, %r99, 4;
	mov.u32 	%r305, _buffer;
	add.s32 	%r455, %r305, %r304;
	shl.b32 	%r104, %r94, 4;
	mul.wide.u32 	%rd124, %r99, 8;
	add.s64 	%rd125, %rd124, %rd12;
	add.s64 	%rd126, %rd125, %rd11;
	shl.b64 	%rd127, %rd126, 1;
	add.s64 	%rd179, %rd20, %rd127;
	mul.wide.u32 	%rd14, %r94, 16;
	add.s32 	%r306, %r102, 1;
	and.b32  	%r307, %r306, 3;
	neg.s32 	%r454, %r307;
	mov.u32 	%r457, %r474;
$L__BB0_67:
	.pragma "nounroll";
	// begin inline asm
	ld.global.nc.v4.s32 {%r308,%r309,%r310,%r311}, [%rd179];
	// end inline asm
	st.shared.v4.b32 	[%r455], {%r308, %r309, %r310, %r311};
	add.s32 	%r457, %r457, %r101;
	add.s32 	%r455, %r455, %r104;
	add.s64 	%rd179, %rd179, %rd14;
	add.s32 	%r454, %r454, 1;
	setp.ne.s32 	%p58, %r454, 0;
	@%p58 bra 	$L__BB0_67;
$L__BB0_68:
	setp.lt.u32 	%p59, %r102, 3;
	@%p59 bra 	$L__BB0_71;
	add.s64 	%rd17, %rd12, %rd11;
	shl.b32 	%r312, %r457, 1;
	mov.u32 	%r313, _buffer;
	add.s32 	%r461, %r313, %r312;
	shl.b32 	%r114, %r94, 6;
	mad.lo.s32 	%r460, %r94, 24, %r457;
	shl.b32 	%r116, %r94, 5;
	shl.b32 	%r117, %r94, 4;
	add.s32 	%r459, %r457, %r117;
	add.s32 	%r458, %r457, %r101;
$L__BB0_70:
	cvt.u64.u32 	%rd133, %r457;
	add.s64 	%rd134, %rd17, %rd133;
	shl.b64 	%rd135, %rd134, 1;
	add.s64 	%rd129, %rd20, %rd135;
	// begin inline asm
	ld.global.nc.v4.s32 {%r314,%r315,%r316,%r317}, [%rd129];
	// end inline asm
	mov.b32 	{%rs2, %rs3}, %r314;
	st.shared.u16 	[%r461], %rs2;
	st.shared.u16 	[%r461+2], %rs3;
	mov.b32 	{%rs4, %rs5}, %r315;
	st.shared.u16 	[%r461+4], %rs4;
	st.shared.u16 	[%r461+6], %rs5;
	mov.b32 	{%rs6, %rs7}, %r316;
	st.shared.u16 	[%r461+8], %rs6;
	st.shared.u16 	[%r461+10], %rs7;
	mov.b32 	{%rs8, %rs9}, %r317;
	st.shared.u16 	[%r461+12], %rs8;
	st.shared.u16 	[%r461+14], %rs9;
	add.s32 	%r330, %r457, %r101;
	cvt.u64.u32 	%rd136, %r458;
	add.s64 	%rd137, %rd17, %rd136;
	shl.b64 	%rd138, %rd137, 1;
	add.s64 	%rd130, %rd20, %rd138;
	// begin inline asm
	ld.global.nc.v4.s32 {%r318,%r319,%r320,%r321}, [%rd130];
	// end inline asm
	mov.b32 	{%rs10, %rs11}, %r318;
	add.s32 	%r331, %r461, %r117;
	st.shared.u16 	[%r331], %rs10;
	st.shared.u16 	[%r331+2], %rs11;
	mov.b32 	{%rs12, %rs13}, %r319;
	st.shared.u16 	[%r331+4], %rs12;
	st.shared.u16 	[%r331+6], %rs13;
	mov.b32 	{%rs14, %rs15}, %r320;
	st.shared.u16 	[%r331+8], %rs14;
	st.shared.u16 	[%r331+10], %rs15;
	mov.b32 	{%rs16, %rs17}, %r321;
	st.shared.u16 	[%r331+12], %rs16;
	st.shared.u16 	[%r331+14], %rs17;
	add.s32 	%r332, %r330, %r101;
	cvt.u64.u32 	%rd139, %r459;
	add.s64 	%rd140, %rd17, %rd139;
	shl.b64 	%rd141, %rd140, 1;
	add.s64 	%rd131, %rd20, %rd141;
	// begin inline asm
	ld.global.nc.v4.s32 {%r322,%r323,%r324,%r325}, [%rd131];
	// end inline asm
	mov.b32 	{%rs18, %rs19}, %r322;
	add.s32 	%r333, %r331, %r117;
	st.shared.u16 	[%r333], %rs18;
	st.shared.u16 	[%r333+2], %rs19;
	mov.b32 	{%rs20, %rs21}, %r323;
	st.shared.u16 	[%r333+4], %rs20;
	st.shared.u16 	[%r333+6], %rs21;
	mov.b32 	{%rs22, %rs23}, %r324;
	st.shared.u16 	[%r333+8], %rs22;
	st.shared.u16 	[%r333+10], %rs23;
	mov.b32 	{%rs24, %rs25}, %r325;
	st.shared.u16 	[%r333+12], %rs24;
	st.shared.u16 	[%r333+14], %rs25;
	add.s32 	%r334, %r332, %r101;
	cvt.u64.u32 	%rd142, %r460;
	add.s64 	%rd143, %rd17, %rd142;
	shl.b64 	%rd144, %rd143, 1;
	add.s64 	%rd132, %rd20, %rd144;
	// begin inline asm
	ld.global.nc.v4.s32 {%r326,%r327,%r328,%r329}, [%rd132];
	// end inline asm
	mov.b32 	{%rs26, %rs27}, %r326;
	add.s32 	%r335, %r333, %r117;
	st.shared.u16 	[%r335], %rs26;
	st.shared.u16 	[%r335+2], %rs27;
	mov.b32 	{%rs28, %rs29}, %r327;
	st.shared.u16 	[%r335+4], %rs28;
	st.shared.u16 	[%r335+6], %rs29;
	mov.b32 	{%rs30, %rs31}, %r328;
	st.shared.u16 	[%r335+8], %rs30;
	st.shared.u16 	[%r335+10], %rs31;
	mov.b32 	{%rs32, %rs33}, %r329;
	st.shared.u16 	[%r335+12], %rs32;
	st.shared.u16 	[%r335+14], %rs33;
	add.s32 	%r457, %r334, %r101;
	add.s32 	%r461, %r461, %r114;
	add.s32 	%r460, %r460, %r116;
	add.s32 	%r459, %r459, %r116;
	add.s32 	%r458, %r458, %r116;
	setp.lt.s32 	%p60, %r457, %r97;
	@%p60 bra 	$L__BB0_70;
$L__BB0_71:
	barrier.cluster.arrive;
	barrier.cluster.wait;
	mov.u32 	%r336, %cluster_nctarank;
	mov.u32 	%r337, %ntid.y;
	mul.lo.s32 	%r338, %r94, %r337;
	mov.u32 	%r339, %ntid.z;
	mul.lo.s32 	%r340, %r338, %r339;
	mul.lo.s32 	%r341, %r340, %r336;
	div.u32 	%r130, %r341, %r94;
	and.b32  	%r131, %r99, 31;
	setp.ge.s32 	%p61, %r99, %r97;
	mov.f32 	%f242, 0f00000000;
	@%p61 bra 	$L__BB0_78;
	add.s32 	%r342, %r99, %r94;
	max.u32 	%r343, %r97, %r342;
	setp.lt.u32 	%p62, %r342, %r97;
	selp.u32 	%r344, 1, 0, %p62;
	add.s32 	%r345, %r342, %r344;
	sub.s32 	%r346, %r343, %r345;
	div.u32 	%r347, %r346, %r94;
	add.s32 	%r132, %r347, %r344;
	and.b32  	%r348, %r132, 3;
	setp.eq.s32 	%p63, %r348, 3;
	mov.f32 	%f242, 0f00000000;
	mov.u32 	%r466, %r99;
	@%p63 bra 	$L__BB0_75;
	shl.b32 	%r349, %r99, 1;
	mov.u32 	%r350, _buffer;
	add.s32 	%r464, %r350, %r349;
	shl.b32 	%r134, %r94, 1;
	add.s32 	%r351, %r132, 1;
	and.b32  	%r352, %r351, 3;
	neg.s32 	%r463, %r352;
	mov.f32 	%f242, 0f00000000;
	mov.u32 	%r466, %r99;
$L__BB0_74:
	.pragma "nounroll";
	ld.shared.u16 	%rs34, [%r464];
	// begin inline asm
	{ cvt.f32.bf16 %f126, %rs34;}

	// end inline asm
	add.f32 	%f242, %f242, %f126;
	add.s32 	%r466, %r466, %r94;
	add.s32 	%r464, %r464, %r134;
	add.s32 	%r463, %r463, 1;
	setp.ne.s32 	%p64, %r463, 0;
	@%p64 bra 	$L__BB0_74;
$L__BB0_75:
	setp.lt.u32 	%p65, %r132, 3;
	@%p65 bra 	$L__BB0_78;
	shl.b32 	%r143, %r94, 2;
	shl.b32 	%r144, %r94, 1;
	shl.b32 	%r353, %r466, 1;
	mov.u32 	%r354, _buffer;
	add.s32 	%r467, %r354, %r353;
	shl.b32 	%r146, %r94, 3;
	mul.lo.s32 	%r147, %r94, 6;
$L__BB0_77:
	ld.shared.u16 	%rs35, [%r467];
	// begin inline asm
	{ cvt.f32.bf16 %f127, %rs35;}

	// end inline asm
	add.f32 	%f131, %f242, %f127;
	add.s32 	%r355, %r467, %r144;
	ld.shared.u16 	%rs36, [%r355];
	// begin inline asm
	{ cvt.f32.bf16 %f128, %rs36;}

	// end inline asm
	add.f32 	%f132, %f131, %f128;
	add.s32 	%r356, %r467, %r143;
	ld.shared.u16 	%rs37, [%r356];
	// begin inline asm
	{ cvt.f32.bf16 %f129, %rs37;}

	// end inline asm
	add.f32 	%f133, %f132, %f129;
	add.s32 	%r357, %r467, %r147;
	ld.shared.u16 	%rs38, [%r357];
	// begin inline asm
	{ cvt.f32.bf16 %f130, %rs38;}

	// end inline asm
	add.f32 	%f242, %f133, %f130;
	add.s32 	%r466, %r466, %r143;
	add.s32 	%r467, %r467, %r146;
	setp.lt.s32 	%p66, %r466, %r97;
	@%p66 bra 	$L__BB0_77;
$L__BB0_78:
	mov.b32 	%r358, %f242;
	shfl.sync.bfly.b32	%r359|%p67, %r358, 1, 31, -1;
	mov.b32 	%f134, %r359;
	add.f32 	%f135, %f242, %f134;
	mov.b32 	%r360, %f135;
	shfl.sync.bfly.b32	%r361|%p68, %r360, 2, 31, -1;
	mov.b32 	%f136, %r361;
	add.f32 	%f137, %f135, %f136;
	mov.b32 	%r362, %f137;
	shfl.sync.bfly.b32	%r363|%p69, %r362, 4, 31, -1;
	mov.b32 	%f138, %r363;
	add.f32 	%f139, %f137, %f138;
	mov.b32 	%r364, %f139;
	shfl.sync.bfly.b32	%r365|%p70, %r364, 8, 31, -1;
	mov.b32 	%f140, %r365;
	add.f32 	%f141, %f139, %f140;
	mov.b32 	%r366, %f141;
	shfl.sync.bfly.b32	%r367|%p71, %r366, 16, 31, -1;
	mov.b32 	%f142, %r367;
	add.f32 	%f25, %f141, %f142;
	shl.b32 	%r368, %r97, 1;
	mov.u32 	%r369, _buffer;
	add.s32 	%r152, %r369, %r368;
	setp.lt.u32 	%p72, %r94, 64;
	shl.b32 	%r370, %r131, 2;
	add.s32 	%r153, %r152, %r370;
	@%p72 bra 	$L__BB0_89;
	setp.ne.s32 	%p73, %r131, 0;
	@%p73 bra 	$L__BB0_81;
	shr.u32 	%r371, %r99, 3;
	and.b32  	%r372, %r371, 124;
	add.s32 	%r373, %r152, %r372;
	st.shared.f32 	[%r373], %f25;
$L__BB0_81:
	bar.sync 	0;
	setp.gt.u32 	%p74, %r99, 31;
	@%p74 bra 	$L__BB0_88;
	setp.ge.u32 	%p75, %r131, %r287;
	mov.f32 	%f244, 0f00000000;
	@%p75 bra 	$L__BB0_84;
	ld.shared.f32 	%f244, [%r153];
$L__BB0_84:
	mov.b32 	%r469, 1;
$L__BB0_85:
	mov.b32 	%r375, %f244;
	shfl.sync.bfly.b32	%r376|%p76, %r375, %r469, 31, -1;
	mov.b32 	%f144, %r376;
	add.f32 	%f244, %f244, %f144;
	shl.b32 	%r469, %r469, 1;
	setp.lt.u32 	%p77, %r469, %r287;
	@%p77 bra 	$L__BB0_85;
	setp.ne.s32 	%p78, %r131, 0;
	@%p78 bra 	$L__BB0_88;
	st.shared.f32 	[%r152], %f244;
$L__BB0_88:
	bar.sync 	0;
$L__BB0_89:
	setp.lt.s32 	%p79, %r130, 2;
	@%p79 bra 	$L__BB0_102;
	mul.wide.s32 	%rd145, %r97, 2;
	cvt.u64.u32 	%rd146, %r369;
	cvta.shared.u64 	%rd147, %rd146;
	add.s64 	%rd18, %rd147, %rd145;
	barrier.cluster.arrive;
	barrier.cluster.wait;
	setp.eq.s32 	%p80, %r93, 0;
	@%p80 bra 	$L__BB0_92;
	mul.wide.s32 	%rd148, %r93, 4;
	add.s64 	%rd149, %rd18, %rd148;
	mapa.u64	%rd150, %rd149, 0;
	ld.shared.f32 	%f145, [%r152];
	st.f32 	[%rd150], %f145;
$L__BB0_92:
	setp.ne.s32 	%p81, %r93, 0;
	barrier.cluster.arrive;
	barrier.cluster.wait;
	setp.gt.u32 	%p82, %r99, 31;
	or.pred  	%p83, %p81, %p82;
	@%p83 bra 	$L__BB0_99;
	setp.ge.u32 	%p84, %r131, %r130;
	mov.f32 	%f246, 0f00000000;
	@%p84 bra 	$L__BB0_95;
	ld.shared.f32 	%f246, [%r153];
$L__BB0_95:
	mov.b32 	%r470, 1;
$L__BB0_96:
	mov.b32 	%r380, %f246;
	shfl.sync.bfly.b32	%r381|%p85, %r380, %r470, 31, -1;
	mov.b32 	%f147, %r381;
	add.f32 	%f246, %f246, %f147;
	shl.b32 	%r470, %r470, 1;
	setp.lt.s32 	%p86, %r470, %r130;
	@%p86 bra 	$L__BB0_96;
	setp.ne.s32 	%p87, %r131, 0;
	@%p87 bra 	$L__BB0_99;
	st.shared.f32 	[%r152], %f246;
$L__BB0_99:
	setp.eq.s32 	%p88, %r93, 0;
	barrier.cluster.arrive;
	barrier.cluster.wait;
	@%p88 bra 	$L__BB0_101;
	mapa.u64	%rd151, %rd18, 0;
	ld.f32 	%f148, [%rd151];
	st.shared.f32 	[%r152], %f148;
$L__BB0_101:
	barrier.cluster.arrive;
	barrier.cluster.wait;
$L__BB0_102:
	setp.eq.s32 	%p89, %r98, 0;
	cvt.u32.u64 	%r382, %rd12;
	cvt.u32.u64 	%r383, %rd11;
	ld.shared.f32 	%f34, [%r152];
	add.s32 	%r384, %r382, %r383;
	cvt.s64.s32 	%rd19, %r384;
	@%p89 bra 	$L__BB0_104;
	mov.u64 	%rd152, $str$5;
	cvta.global.u64 	%rd153, %rd152;
	mov.u64 	%rd154, $str$1;
	cvta.global.u64 	%rd155, %rd154;
	mov.u64 	%rd156, __unnamed_4;
	cvta.global.u64 	%rd157, %rd156;
	{ // callseq 9, 0
	.param .b64 param0;
	st.param.b64 	[param0], %rd153;
	.param .b64 param1;
	st.param.b64 	[param1], %rd155;
	.param .b32 param2;
	st.param.b32 	[param2], 269;
	.param .b64 param3;
	st.param.b64 	[param3], %rd157;
	.param .b64 param4;
	st.param.b64 	[param4], 1;
	call.uni 
	__assertfail, 
	(
	param0, 
	param1, 
	param2, 
	param3, 
	param4
	);
	} // callseq 9
$L__BB0_104:
	setp.ge.s32 	%p90, %r474, %r97;
	@%p90 bra 	$L__BB0_111;
	shl.b32 	%r158, %r94, 3;
	add.s32 	%r385, %r474, %r158;
	max.u32 	%r386, %r97, %r385;
	setp.lt.u32 	%p91, %r385, %r97;
	selp.u32 	%r387, 1, 0, %p91;
	add.s32 	%r388, %r385, %r387;
	sub.s32 	%r389, %r386, %r388;
	div.u32 	%r390, %r389, %r158;
	add.s32 	%r159, %r390, %r387;
	and.b32  	%r391, %r159, 3;
	setp.eq.s32 	%p92, %r391, 3;
	@%p92 bra 	$L__BB0_108;
	shl.b32 	%r392, %r99, 4;
	add.s32 	%r472, %r369, %r392;
	shl.b32 	%r161, %r94, 4;
	add.s32 	%r394, %r159, 1;
	and.b32  	%r395, %r394, 3;
	neg.s32 	%r471, %r395;
$L__BB0_107:
	.pragma "nounroll";
	ld.shared.v4.b32 	{%r396, %r397, %r398, %r399}, [%r472];
	mov.b32 	{%rs51, %rs53}, %r399;
	mov.b32 	{%rs47, %rs49}, %r398;
	mov.b32 	{%rs43, %rs45}, %r397;
	mov.b32 	{%rs39, %rs41}, %r396;
	// begin inline asm
	{ cvt.f32.bf16 %f149, %rs39;}

	// end inline asm
	add.f32 	%f150, %f34, %f149;
	// begin inline asm
	{  cvt.rn.bf16.f32 %rs40, %f150;}

	// end inline asm
	// begin inline asm
	{ cvt.f32.bf16 %f151, %rs41;}

	// end inline asm
	add.f32 	%f152, %f34, %f151;
	// begin inline asm
	{  cvt.rn.bf16.f32 %rs42, %f152;}

	// end inline asm
	// begin inline asm
	{ cvt.f32.bf16 %f153, %rs43;}

	// end inline asm
	add.f32 	%f154, %f34, %f153;
	// begin inline asm
	{  cvt.rn.bf16.f32 %rs44, %f154;}

	// end inline asm
	// begin inline asm
	{ cvt.f32.bf16 %f155, %rs45;}

	// end inline asm
	add.f32 	%f156, %f34, %f155;
	// begin inline asm
	{  cvt.rn.bf16.f32 %rs46, %f156;}

	// end inline asm
	// begin inline asm
	{ cvt.f32.bf16 %f157, %rs47;}

	// end inline asm
	add.f32 	%f158, %f34, %f157;
	// begin inline asm
	{  cvt.rn.bf16.f32 %rs48, %f158;}

	// end inline asm
	// begin inline asm
	{ cvt.f32.bf16 %f159, %rs49;}

	// end inline asm
	add.f32 	%f160, %f34, %f159;
	// begin inline asm
	{  cvt.rn.bf16.f32 %rs50, %f160;}

	// end inline asm
	// begin inline asm
	{ cvt.f32.bf16 %f161, %rs51;}

	// end inline asm
	add.f32 	%f162, %f34, %f161;
	// begin inline asm
	{  cvt.rn.bf16.f32 %rs52, %f162;}

	// end inline asm
	// begin inline asm
	{ cvt.f32.bf16 %f163, %rs53;}

	// end inline asm
	add.f32 	%f164, %f34, %f163;
	// begin inline asm
	{  cvt.rn.bf16.f32 %rs54, %f164;}

	// end inline asm
	cvt.s64.s32 	%rd158, %r474;
	add.s64 	%rd159, %rd158, %rd19;
	shl.b64 	%rd160, %rd159, 1;
	add.s64 	%rd161, %rd1, %rd160;
	mov.b32 	%r400, {%rs52, %rs54};
	mov.b32 	%r401, {%rs48, %rs50};
	mov.b32 	%r402, {%rs44, %rs46};
	mov.b32 	%r403, {%rs40, %rs42};
	st.global.v4.u32 	[%rd161], {%r403, %r402, %r401, %r400};
	add.s32 	%r474, %r474, %r158;
	add.s32 	%r472, %r472, %r161;
	add.s32 	%r471, %r471, 1;
	setp.ne.s32 	%p93, %r471, 0;
	@%p93 bra 	$L__BB0_107;
$L__BB0_108:
	setp.lt.u32 	%p94, %r159, 3;
	@%p94 bra 	$L__BB0_111;
	shl.b32 	%r404, %r474, 1;
	add.s32 	%r478, %r369, %r404;
	shl.b32 	%r171, %r94, 6;
	mad.lo.s32 	%r477, %r94, 24, %r474;
	shl.b32 	%r173, %r94, 5;
	shl.b32 	%r174, %r94, 4;
	add.s32 	%r476, %r474, %r174;
	add.s32 	%r475, %r474, %r158;
$L__BB0_110:
	ld.shared.u16 	%rs55, [%r478];
	// begin inline asm
	{ cvt.f32.bf16 %f165, %rs55;}

	// end inline asm
	add.f32 	%f166, %f34, %f165;
	// begin inline asm
	{  cvt.rn.bf16.f32 %rs56, %f166;}

	// end inline asm
	ld.shared.u16 	%rs57, [%r478+2];
	// begin inline asm
	{ cvt.f32.bf16 %f167, %rs57;}

	// end inline asm
	add.f32 	%f168, %f34, %f167;
	// begin inline asm
	{  cvt.rn.bf16.f32 %rs58, %f168;}

	// end inline asm
	ld.shared.u16 	%rs59, [%r478+4];
	// begin inline asm
	{ cvt.f32.bf16 %f169, %rs59;}

	// end inline asm
	add.f32 	%f170, %f34, %f169;
	// begin inline asm
	{  cvt.rn.bf16.f32 %rs60, %f170;}

	// end inline asm
	ld.shared.u16 	%rs61, [%r478+6];
	// begin inline asm
	{ cvt.f32.bf16 %f171, %rs61;}

	// end inline asm
	add.f32 	%f172, %f34, %f171;
	// begin inline asm
	{  cvt.rn.bf16.f32 %rs62, %f172;}

	// end inline asm
	ld.shared.u16 	%rs63, [%r478+8];
	// begin inline asm
	{ cvt.f32.bf16 %f173, %rs63;}

	// end inline asm
	add.f32 	%f174, %f34, %f173;
	// begin inline asm
	{  cvt.rn.bf16.f32 %rs64, %f174;}

	// end inline asm
	ld.shared.u16 	%rs65, [%r478+10];
	// begin inline asm
	{ cvt.f32.bf16 %f175, %rs65;}

	// end inline asm
	add.f32 	%f176, %f34, %f175;
	// begin inline asm
	{  cvt.rn.bf16.f32 %rs66, %f176;}

	// end inline asm
	ld.shared.u16 	%rs67, [%r478+12];
	// begin inline asm
	{ cvt.f32.bf16 %f177, %rs67;}

	// end inline asm
	add.f32 	%f178, %f34, %f177;
	// begin inline asm
	{  cvt.rn.bf16.f32 %rs68, %f178;}

	// end inline asm
	ld.shared.u16 	%rs69, [%r478+14];
	// begin inline asm
	{ cvt.f32.bf16 %f179, %rs69;}

	// end inline asm
	add.f32 	%f180, %f34, %f179;
	// begin inline asm
	{  cvt.rn.bf16.f32 %rs70, %f180;}

	// end inline asm
	cvt.s64.s32 	%rd162, %r474;
	add.s64 	%rd163, %rd162, %rd19;
	shl.b64 	%rd164, %rd163, 1;
	add.s64 	%rd165, %rd1, %rd164;
	mov.b32 	%r406, {%rs68, %rs70};
	mov.b32 	%r407, {%rs64, %rs66};
	mov.b32 	%r408, {%rs60, %rs62};
	mov.b32 	%r409, {%rs56, %rs58};
	st.global.v4.u32 	[%rd165], {%r409, %r408, %r407, %r406};
	add.s32 	%r410, %r474, %r158;
	add.s32 	%r411, %r478, %r174;
	ld.shared.u16 	%rs71, [%r411];
	// begin inline asm
	{ cvt.f32.bf16 %f181, %rs71;}

	// end inline asm
	add.f32 	%f182, %f34, %f181;
	// begin inline asm
	{  cvt.rn.bf16.f32 %rs72, %f182;}

	// end inline asm
	ld.shared.u16 	%rs73, [%r411+2];
	// begin inline asm
	{ cvt.f32.bf16 %f183, %rs73;}

	// end inline asm
	add.f32 	%f184, %f34, %f183;
	// begin inline asm
	{  cvt.rn.bf16.f32 %rs74, %f184;}

	// end inline asm
	ld.shared.u16 	%rs75, [%r411+4];
	// begin inline asm
	{ cvt.f32.bf16 %f185, %rs75;}

	// end inline asm
	add.f32 	%f186, %f34, %f185;
	// begin inline asm
	{  cvt.rn.bf16.f32 %rs76, %f186;}

	// end inline asm
	ld.shared.u16 	%rs77, [%r411+6];
	// begin inline asm
	{ cvt.f32.bf16 %f187, %rs77;}

	// end inline asm
	add.f32 	%f188, %f34, %f187;
	// begin inline asm
	{  cvt.rn.bf16.f32 %rs78, %f188;}

	// end inline asm
	ld.shared.u16 	%rs79, [%r411+8];
	// begin inline asm
	{ cvt.f32.bf16 %f189, %rs79;}

	// end inline asm
	add.f32 	%f190, %f34, %f189;
	// begin inline asm
	{  cvt.rn.bf16.f32 %rs80, %f190;}

	// end inline asm
	ld.shared.u16 	%rs81, [%r411+10];
	// begin inline asm
	{ cvt.f32.bf16 %f191, %rs81;}

	// end inline asm
	add.f32 	%f192, %f34, %f191;
	// begin inline asm
	{  cvt.rn.bf16.f32 %rs82, %f192;}

	// end inline asm
	ld.shared.u16 	%rs83, [%r411+12];
	// begin inline asm
	{ cvt.f32.bf16 %f193, %rs83;}

	// end inline asm
	add.f32 	%f194, %f34, %f193;
	// begin inline asm
	{  cvt.rn.bf16.f32 %rs84, %f194;}

	// end inline asm
	ld.shared.u16 	%rs85, [%r411+14];
	// begin inline asm
	{ cvt.f32.bf16 %f195, %rs85;}

	// end inline asm
	add.f32 	%f196, %f34, %f195;
	// begin inline asm
	{  cvt.rn.bf16.f32 %rs86, %f196;}

	// end inline asm
	cvt.s64.s32 	%rd166, %r475;
	add.s64 	%rd167, %rd166, %rd19;
	shl.b64 	%rd168, %rd167, 1;
	add.s64 	%rd169, %rd1, %rd168;
	mov.b32 	%r412, {%rs84, %rs86};
	mov.b32 	%r413, {%rs80, %rs82};
	mov.b32 	%r414, {%rs76, %rs78};
	mov.b32 	%r415, {%rs72, %rs74};
	st.global.v4.u32 	[%rd169], {%r415, %r414, %r413, %r412};
	add.s32 	%r416, %r410, %r158;
	add.s32 	%r417, %r411, %r174;
	ld.shared.u16 	%rs87, [%r417];
	// begin inline asm
	{ cvt.f32.bf16 %f197, %rs87;}

	// end inline asm
	add.f32 	%f198, %f34, %f197;
	// begin inline asm
	{  cvt.rn.bf16.f32 %rs88, %f198;}

	// end inline asm
	ld.shared.u16 	%rs89, [%r417+2];
	// begin inline asm
	{ cvt.f32.bf16 %f199, %rs89;}

	// end inline asm
	add.f32 	%f200, %f34, %f199;
	// begin inline asm
	{  cvt.rn.bf16.f32 %rs90, %f200;}

	// end inline asm
	ld.shared.u16 	%rs91, [%r417+4];
	// begin inline asm
	{ cvt.f32.bf16 %f201, %rs91;}

	// end inline asm
	add.f32 	%f202, %f34, %f201;
	// begin inline asm
	{  cvt.rn.bf16.f32 %rs92, %f202;}

	// end inline asm
	ld.shared.u16 	%rs93, [%r417+6];
	// begin inline asm
	{ cvt.f32.bf16 %f203, %rs93;}

	// end inline asm
	add.f32 	%f204, %f34, %f203;
	// begin inline asm
	{  cvt.rn.bf16.f32 %rs94, %f204;}

	// end inline asm
	ld.shared.u16 	%rs95, [%r417+8];
	// begin inline asm
	{ cvt.f32.bf16 %f205, %rs95;}

	// end inline asm
	add.f32 	%f206, %f34, %f205;
	// begin inline asm
	{  cvt.rn.bf16.f32 %rs96, %f206;}

	// end inline asm
	ld.shared.u16 	%rs97, [%r417+10];
	// begin inline asm
	{ cvt.f32.bf16 %f207, %rs97;}

	// end inline asm
	add.f32 	%f208, %f34, %f207;
	// begin inline asm
	{  cvt.rn.bf16.f32 %rs98, %f208;}

	// end inline asm
	ld.shared.u16 	%rs99, [%r417+12];
	// begin inline asm
	{ cvt.f32.bf16 %f209, %rs99;}

	// end inline asm
	add.f32 	%f210, %f34, %f209;
	// begin inline asm
	{  cvt.rn.bf16.f32 %rs100, %f210;}

	// end inline asm
	ld.shared.u16 	%rs101, [%r417+14];
	// begin inline asm
	{ cvt.f32.bf16 %f211, %rs101;}

	// end inline asm
	add.f32 	%f212, %f34, %f211;
	// begin inline asm
	{  cvt.rn.bf16.f32 %rs102, %f212;}

	// end inline asm
	cvt.s64.s32 	%rd170, %r476;
	add.s64 	%rd171, %rd170, %rd19;
	shl.b64 	%rd172, %rd171, 1;
	add.s64 	%rd173, %rd1, %rd172;
	mov.b32 	%r418, {%rs100, %rs102};
	mov.b32 	%r419, {%rs96, %rs98};
	mov.b32 	%r420, {%rs92, %rs94};
	mov.b32 	%r421, {%rs88, %rs90};
	st.global.v4.u32 	[%rd173], {%r421, %r420, %r419, %r418};
	add.s32 	%r422, %r416, %r158;
	add.s32 	%r423, %r417, %r174;
	ld.shared.u16 	%rs103, [%r423];
	// begin inline asm
	{ cvt.f32.bf16 %f213, %rs103;}

	// end inline asm
	add.f32 	%f214, %f34, %f213;
	// begin inline asm
	{  cvt.rn.bf16.f32 %rs104, %f214;}

	// end inline asm
	ld.shared.u16 	%rs105, [%r423+2];
	// begin inline asm
	{ cvt.f32.bf16 %f215, %rs105;}

	// end inline asm
	add.f32 	%f216, %f34, %f215;
	// begin inline asm
	{  cvt.rn.bf16.f32 %rs106, %f216;}

	// end inline asm
	ld.shared.u16 	%rs107, [%r423+4];
	// begin inline asm
	{ cvt.f32.bf16 %f217, %rs107;}

	// end inline asm
	add.f32 	%f218, %f34, %f217;
	// begin inline asm
	{  cvt.rn.bf16.f32 %rs108, %f218;}

	// end inline asm
	ld.shared.u16 	%rs109, [%r423+6];
	// begin inline asm
	{ cvt.f32.bf16 %f219, %rs109;}

	// end inline asm
	add.f32 	%f220, %f34, %f219;
	// begin inline asm
	{  cvt.rn.bf16.f32 %rs110, %f220;}

	// end inline asm
	ld.shared.u16 	%rs111, [%r423+8];
	// begin inline asm
	{ cvt.f32.bf16 %f221, %rs111;}

	// end inline asm
	add.f32 	%f222, %f34, %f221;
	// begin inline asm
	{  cvt.rn.bf16.f32 %rs112, %f222;}

	// end inline asm
	ld.shared.u16 	%rs113, [%r423+10];
	// begin inline asm
	{ cvt.f32.bf16 %f223, %rs113;}

	// end inline asm
	add.f32 	%f224, %f34, %f223;
	// begin inline asm
	{  cvt.rn.bf16.f32 %rs114, %f224;}

	// end inline asm
	ld.shared.u16 	%rs115, [%r423+12];
	// begin inline asm
	{ cvt.f32.bf16 %f225, %rs115;}

	// end inline asm
	add.f32 	%f226, %f34, %f225;
	// begin inline asm
	{  cvt.rn.bf16.f32 %rs116, %f226;}

	// end inline asm
	ld.shared.u16 	%rs117, [%r423+14];
	// begin inline asm
	{ cvt.f32.bf16 %f227, %rs117;}

	// end inline asm
	add.f32 	%f228, %f34, %f227;
	// begin inline asm
	{  cvt.rn.bf16.f32 %rs118, %f228;}

	// end inline asm
	cvt.s64.s32 	%rd174, %r477;
	add.s64 	%rd175, %rd174, %rd19;
	shl.b64 	%rd176, %rd175, 1;
	add.s64 	%rd177, %rd1, %rd176;
	mov.b32 	%r424, {%rs116, %rs118};
	mov.b32 	%r425, {%rs112, %rs114};
	mov.b32 	%r426, {%rs108, %rs110};
	mov.b32 	%r427, {%rs104, %rs106};
	st.global.v4.u32 	[%rd177], {%r427, %r426, %r425, %r424};
	add.s32 	%r474, %r422, %r158;
	add.s32 	%r478, %r478, %r171;
	add.s32 	%r477, %r477, %r173;
	add.s32 	%r476, %r476, %r173;
	add.s32 	%r475, %r475, %r173;
	setp.lt.s32 	%p95, %r474, %r97;
	@%p95 bra 	$L__BB0_110;
$L__BB0_111:
	ret;

}


// ===== COMPILED SASS (sm_100) =====

	.target	sm_100

	.elftype	@"ET_EXEC"


//--------------------- .note.nv.tkinfo           --------------------------
	.section	.note.nv.tkinfo,"",@"SHT_NOTE"
	.sectionflags	@"SHF_NOTE_NV_TKINFO"
	.tkinfo
        /*0018*/ 	.word	0x00000002
        /*0030*/ 	.string	""
        /*0030*/ 	.string	"ptxas"
        /*0030*/ 	.string	"Cuda compilation tools, release 13.0, V13.0.88"
        /*0030*/ 	.string	"Build cuda_13.0.r13.0/compiler.36424714_0"
        /*0030*/ 	.string	"-arch sm_100 -m 64 "



//--------------------- .note.nv.cuinfo           --------------------------
	.section	.note.nv.cuinfo,"",@"SHT_NOTE"
	.sectionflags	@"SHF_NOTE_NV_CUINFO"
        /*0018*/ 	.short	0x0002
        /*001a*/ 	.short	0x0064
        /*001c*/ 	.short	0x0082
	.zero		2


//--------------------- .nv.info                  --------------------------
	.section	.nv.info,"",@"SHT_CUDA_INFO"
	.align	4


	//----- nvinfo : EIATTR_REGCOUNT
	.align		4
        /*0000*/ 	.byte	0x04, 0x2f
        /*0002*/ 	.short	(.L_11 - .L_10)
	.align		4
.L_10:
        /*0004*/ 	.word	index@(sum_dsm_kernel)
        /*0008*/ 	.word	0x00000028


	//----- nvinfo : EIATTR_FRAME_SIZE
	.align		4
.L_11:
        /*000c*/ 	.byte	0x04, 0x11
        /*000e*/ 	.short	(.L_13 - .L_12)
	.align		4
.L_12:
        /*0010*/ 	.word	index@(sum_dsm_kernel)
        /*0014*/ 	.word	0x00000000


	//----- nvinfo : EIATTR_MIN_STACK_SIZE
	.align		4
.L_13:
        /*0018*/ 	.byte	0x04, 0x12
        /*001a*/ 	.short	(.L_15 - .L_14)
	.align		4
.L_14:
        /*001c*/ 	.word	index@(sum_dsm_kernel)
        /*0020*/ 	.word	0x00000000
.L_15:


//--------------------- .nv.compat                --------------------------
	.section	.nv.compat,"",@"SHT_CUDA_COMPAT_INFO"
	.align	4
        /*0000*/ 	.byte	0x02, 0x09, 0x00, 0x00, 0x02, 0x02, 0x01, 0x00, 0x02, 0x05, 0x05, 0x00, 0x03, 0x07, 0x01, 0x01
        /*0010*/ 	.byte	0x02, 0x03, 0x00, 0x00, 0x02, 0x06, 0x01, 0x00, 0x04, 0x0b, 0x08, 0x00, 0x09, 0x00, 0x00, 0x00
        /*0020*/ 	.byte	0x00, 0x00, 0x00, 0x00


//--------------------- .nv.info.sum_dsm_kernel   --------------------------
	.section	.nv.info.sum_dsm_kernel,"",@"SHT_CUDA_INFO"
	.sectionflags	@""
	.align	4


	//----- nvinfo : EIATTR_CUDA_API_VERSION
	.align		4
        /*0000*/ 	.byte	0x04, 0x37
        /*0002*/ 	.short	(.L_17 - .L_16)
.L_16:
        /*0004*/ 	.word	0x00000082


	//----- nvinfo : EIATTR_KPARAM_INFO
	.align		4
.L_17:
        /*0008*/ 	.byte	0x04, 0x17
        /*000a*/ 	.short	(.L_19 - .L_18)
.L_18:
        /*000c*/ 	.word	0x00000000
        /*0010*/ 	.short	0x0004
        /*0012*/ 	.short	0x0018
        /*0014*/ 	.byte	0x00, 0xf0, 0x05, 0x00


	//----- nvinfo : EIATTR_KPARAM_INFO
	.align		4
.L_19:
        /*0018*/ 	.byte	0x04, 0x17
        /*001a*/ 	.short	(.L_21 - .L_20)
.L_20:
        /*001c*/ 	.word	0x00000000
        /*0020*/ 	.short	0x0003
        /*0022*/ 	.short	0x0014
        /*0024*/ 	.byte	0x00, 0xf0, 0x11, 0x00


	//----- nvinfo : EIATTR_KPARAM_INFO
	.align		4
.L_21:
        /*0028*/ 	.byte	0x04, 0x17
        /*002a*/ 	.short	(.L_23 - .L_22)
.L_22:
        /*002c*/ 	.word	0x00000000
        /*0030*/ 	.short	0x0002
        /*0032*/ 	.short	0x0010
        /*0034*/ 	.byte	0x00, 0xf0, 0x11, 0x00


	//----- nvinfo : EIATTR_KPARAM_INFO
	.align		4
.L_23:
        /*0038*/ 	.byte	0x04, 0x17
        /*003a*/ 	.short	(.L_25 - .L_24)
.L_24:
        /*003c*/ 	.word	0x00000000
        /*0040*/ 	.short	0x0001
        /*0042*/ 	.short	0x0008
        /*0044*/ 	.byte	0x00, 0xf5, 0x21, 0x00


	//----- nvinfo : EIATTR_KPARAM_INFO
	.align		4
.L_25:
        /*0048*/ 	.byte	0x04, 0x17
        /*004a*/ 	.short	(.L_27 - .L_26)
.L_26:
        /*004c*/ 	.word	0x00000000
        /*0050*/ 	.short	0x0000
        /*0052*/ 	.short	0x0000
        /*0054*/ 	.byte	0x00, 0xf5, 0x21, 0x00


	//----- nvinfo : EIATTR_EXPLICIT_CLUSTER
	.align		4
.L_27:
        /*0058*/ 	.byte	0x01, 0x3e
	.zero		2


	//----- nvinfo : EIATTR_CTA_PER_CLUSTER
	.align		4
        /*005c*/ 	.byte	0x04, 0x3d
        /*005e*/ 	.short	(.L_29 - .L_28)
.L_28:
        /*0060*/ 	.word	0x00000008
        /*0064*/ 	.word	0x00000001
        /*0068*/ 	.word	0x00000001


	//----- nvinfo : EIATTR_SPARSE_MMA_MASK
	.align		4
.L_29:
        /*006c*/ 	.byte	0x03, 0x50
        /*006e*/ 	.short	0x0000


	//----- nvinfo : EIATTR_MAXREG_COUNT
	.align		4
        /*0070*/ 	.byte	0x03, 0x1b
        /*0072*/ 	.short	0x00ff


	//----- nvinfo : EIATTR_NUM_BARRIERS
	.align		4
        /*0074*/ 	.byte	0x02, 0x4c
        /*0076*/ 	.byte	0x01
	.zero		1


	//----- nvinfo : EIATTR_EXTERNS
	.align		4
        /*0078*/ 	.byte	0x04, 0x0f
        /*007a*/ 	.short	(.L_31 - .L_30)


	//   ....[0]....
	.align		4
.L_30:
        /*007c*/ 	.word	index@(__assertfail)


	//----- nvinfo : EIATTR_MERCURY_ISA_VERSION
	.align		4
.L_31:
        /*0080*/ 	.byte	0x03, 0x5f
        /*0082*/ 	.short	0x0101


	//----- nvinfo : EIATTR_COOP_GROUP_MASK_REGIDS
	.align		4
        /*0084*/ 	.byte	0x04, 0x29
        /*0086*/ 	.short	(.L_33 - .L_32)


	//   ....[0]....
.L_32:
        /*0088*/ 	.word	0xffffffff


	//   ....[1]....
        /*008c*/ 	.word	0xffffffff


	//   ....[2]....
        /*0090*/ 	.word	0xffffffff


	//   ....[3]....
        /*0094*/ 	.word	0xffffffff


	//   ....[4]....
        /*0098*/ 	.word	0xffffffff


	//   ....[5]....
        /*009c*/ 	.word	0xffffffff


	//   ....[6]....
        /*00a0*/ 	.word	0xffffffff


	//   ....[7]....
        /*00a4*/ 	.word	0xffffffff


	//   ....[8]....
        /*00a8*/ 	.word	0xffffffff


	//   ....[9]....
        /*00ac*/ 	.word	0xffffffff


	//   ....[10]....
        /*00b0*/ 	.word	0xffffffff


	//   ....[11]....
        /*00b4*/ 	.word	0xffffffff


	//   ....[12]....
        /*00b8*/ 	.word	0xffffffff


	//   ....[13]....
        /*00bc*/ 	.word	0xffffffff


	//   ....[14]....
        /*00c0*/ 	.word	0x0500000f


	//   ....[15]....
        /*00c4*/ 	.word	0x0500000f


	//   ....[16]....
        /*00c8*/ 	.word	0x0500000f


	//   ....[17]....
        /*00cc*/ 	.word	0x0500000f


	//   ....[18]....
        /*00d0*/ 	.word	0x0500000f


	//   ....[19]....
        /*00d4*/ 	.word	0x0500000f


	//   ....[20]....
        /*00d8*/ 	.word	0x0500000f


	//   ....[21]....
        /*00dc*/ 	.word	0x0500000f


	//   ....[22]....
        /*00e0*/ 	.word	0x0500000f


	//   ....[23]....
        /*00e4*/ 	.word	0x0500000f


	//   ....[24]....
        /*00e8*/ 	.word	0x0500000f


	//   ....[25]....
        /*00ec*/ 	.word	0x0500000f


	//   ....[26]....
        /*00f0*/ 	.word	0x0500000f


	//   ....[27]....
        /*00f4*/ 	.word	0x0500000f


	//----- nvinfo : EIATTR_COOP_GROUP_INSTR_OFFSETS
	.align		4
.L_33:
        /*00f8*/ 	.byte	0x04, 0x28
        /*00fa*/ 	.short	(.L_35 - .L_34)


	//   ....[0]....
.L_34:
        /*00fc*/ 	.word	0x00001370


	//   ....[1]....
        /*0100*/ 	.word	0x00001390


	//   ....[2]....
        /*0104*/ 	.word	0x000013b0


	//   ....[3]....
        /*0108*/ 	.word	0x000013d0


	//   ....[4]....
        /*010c*/ 	.word	0x000013f0


	//   ....[5]....
        /*0110*/ 	.word	0x00001580


	//   ....[6]....
        /*0114*/ 	.word	0x000018f0


	//   ....[7]....
        /*0118*/ 	.word	0x00003810


	//   ....[8]....
        /*011c*/ 	.word	0x00003830


	//   ....[9]....
        /*0120*/ 	.word	0x00003850


	//   ....[10]....
        /*0124*/ 	.word	0x00003870


	//   ....[11]....
        /*0128*/ 	.word	0x00003890


	//   ....[12]....
        /*012c*/ 	.word	0x00003a20


	//   ....[13]....
        /*0130*/ 	.word	0x00003d90


	//   ....[14]....
        /*0134*/ 	.word	0x00005110


	//   ....[15]....
        /*0138*/ 	.word	0x00005190


	//   ....[16]....
        /*013c*/ 	.word	0x000051f0


	//   ....[17]....
        /*0140*/ 	.word	0x00005250


	//   ....[18]....
        /*0144*/ 	.word	0x000052b0


	//   ....[19]....
        /*0148*/ 	.word	0x00005320


	//   ....[20]....
        /*014c*/ 	.word	0x00005630


	//   ....[21]....
        /*0150*/ 	.word	0x00005a80


	//   ....[22]....
        /*0154*/ 	.word	0x00005b00


	//   ....[23]....
        /*0158*/ 	.word	0x00005b60


	//   ....[24]....
        /*015c*/ 	.word	0x00005bc0


	//   ....[25]....
        /*0160*/ 	.word	0x00005c20


	//   ....[26]....
        /*0164*/ 	.word	0x00005c90


	//   ....[27]....
        /*0168*/ 	.word	0x00005fa0


	//----- nvinfo : EIATTR_VRC_CTA_INIT_COUNT
	.align		4
.L_35:
        /*016c*/ 	.byte	0x02, 0x4a
	.zero		1
	.zero		1


	//----- nvinfo : EIATTR_SYSCALL_OFFSETS
	.align		4
        /*0170*/ 	.byte	0x04, 0x46
        /*0172*/ 	.short	(.L_37 - .L_36)


	//   ....[0]....
.L_36:
        /*0174*/ 	.word	0x000001b0


	//   ....[1]....
        /*0178*/ 	.word	0x00000300


	//   ....[2]....
        /*017c*/ 	.word	0x00000450


	//   ....[3]....
        /*0180*/ 	.word	0x000005c0


	//   ....[4]....
        /*0184*/ 	.word	0x00001cc0


	//   ....[5]....
        /*0188*/ 	.word	0x00002560


	//   ....[6]....
        /*018c*/ 	.word	0x000026b0


	//   ....[7]....
        /*0190*/ 	.word	0x00002800


	//   ....[8]....
        /*0194*/ 	.word	0x00002970


	//   ....[9]....
        /*0198*/ 	.word	0x00004160


	//----- nvinfo : EIATTR_EXIT_INSTR_OFFSETS
	.align		4
.L_37:
        /*019c*/ 	.byte	0x04, 0x1c
        /*019e*/ 	.short	(.L_39 - .L_38)


	//   ....[0]....
.L_38:
        /*01a0*/ 	.word	0x00001ce0


	//   ....[1]....
        /*01a4*/ 	.word	0x00002070


	//   ....[2]....
        /*01a8*/ 	.word	0x00002400


	//   ....[3]....
        /*01ac*/ 	.word	0x00004180


	//   ....[4]....
        /*01b0*/ 	.word	0x00004650


	//   ....[5]....
        /*01b4*/ 	.word	0x00004fa0


	//----- nvinfo : EIATTR_CRS_STACK_SIZE
	.align		4
.L_39:
        /*01b8*/ 	.byte	0x04, 0x1e
        /*01ba*/ 	.short	(.L_41 - .L_40)
.L_40:
        /*01bc*/ 	.word	0x00000000


	//----- nvinfo : EIATTR_CBANK_PARAM_SIZE
	.align		4
.L_41:
        /*01c0*/ 	.byte	0x03, 0x19
        /*01c2*/ 	.short	0x0019


	//----- nvinfo : EIATTR_PARAM_CBANK
	.align		4
        /*01c4*/ 	.byte	0x04, 0x0a
        /*01c6*/ 	.short	(.L_43 - .L_42)
	.align		4
.L_42:
        /*01c8*/ 	.word	index@(.nv.constant0.sum_dsm_kernel)
        /*01cc*/ 	.short	0x0380
        /*01ce*/ 	.short	0x0019


	//----- nvinfo : EIATTR_SW_WAR
	.align		4
.L_43:
        /*01d0*/ 	.byte	0x04, 0x36
        /*01d2*/ 	.short	(.L_45 - .L_44)
.L_44:
        /*01d4*/ 	.word	0x00000008
.L_45:


//--------------------- .nv.callgraph             --------------------------
	.section	.nv.callgraph,"",@"SHT_CUDA_CALLGRAPH"
	.align	4
	.sectionentsize	8
	.align		4
        /*0000*/ 	.word	0x00000000
	.align		4
        /*0004*/ 	.word	0xffffffff
	.align		4
        /*0008*/ 	.word	index@(sum_dsm_kernel)
	.align		4
        /*000c*/ 	.word	index@(__assertfail)
	.align		4
        /*0010*/ 	.word	0x00000000
	.align		4
        /*0014*/ 	.word	0xfffffffe
	.align		4
        /*0018*/ 	.word	0x00000000
	.align		4
        /*001c*/ 	.word	0xfffffffd
	.align		4
        /*0020*/ 	.word	0x00000000
	.align		4
        /*0024*/ 	.word	0xfffffffc


//--------------------- .nv.constant4             --------------------------
	.section	.nv.constant4,"a",@progbits
	.align	8
	.align		8
.nv.constant4:
        /*0000*/ 	.dword	__assertfail
	.align		8
        /*0008*/ 	.dword	__unnamed_1
	.align		8
        /*0010*/ 	.dword	__unnamed_2
	.align		8
        /*0018*/ 	.dword	__unnamed_3
	.align		8
        /*0020*/ 	.dword	__unnamed_4
	.align		8
        /*0028*/ 	.dword	$str
	.align		8
        /*0030*/ 	.dword	$str$1
	.align		8
        /*0038*/ 	.dword	$str$2
	.align		8
        /*0040*/ 	.dword	$str$3
	.align		8
        /*0048*/ 	.dword	$str$4
	.align		8
        /*0050*/ 	.dword	$str$5


//--------------------- .text.sum_dsm_kernel      --------------------------
	.section	.text.sum_dsm_kernel,"ax",@progbits
	.align	128
        .global         sum_dsm_kernel
        .type           sum_dsm_kernel,@function
        .size           sum_dsm_kernel,(.L_x_140 - sum_dsm_kernel)
        .other          sum_dsm_kernel,@"STO_CUDA_ENTRY STV_DEFAULT"
sum_dsm_kernel:
.text.sum_dsm_kernel:
[----:B------:R-:W0:Y:S01]  /*0000*/  LDC R1, c[0x0][0x37c] ;  /* 0x0000df00ff017b82 */ /* 0x000e220000000800 */
[----:B------:R-:W1:Y:S01]  /*0010*/  LDCU.U8 UR4, c[0x0][0x398] ;  /* 0x00007300ff0477ac */ /* 0x000e620008000000 */
[----:B------:R-:W2:Y:S01]  /*0020*/  LDCU.64 UR36, c[0x0][0x358] ;  /* 0x00006b00ff2477ac */ /* 0x000ea20008000a00 */
[----:B-1----:R-:W-:-:S04]  /*0030*/  UPRMT UR4, UR4, 0x8880, URZ ;  /* 0x0000888004047896 */ /* 0x002fc800080000ff */
[----:B------:R-:W-:-:S09]  /*0040*/  UISETP.NE.AND UP0, UPT, UR4, URZ, UPT ;  /* 0x000000ff0400728c */ /* 0x000fd2000bf05270 */
[----:B--2---:R-:W-:Y:S05]  /*0050*/  BRA.U !UP0, `(.L_x_0) ;  /* 0x0000002108ec7547 */ /* 0x004fea000b800000 */
[----:B------:R-:W1:Y:S02]  /*0060*/  LDC R2, c[0x0][0x360] ;  /* 0x0000d800ff027b82 */ /* 0x000e640000000800 */
[----:B-1----:R-:W-:Y:S02]  /*0070*/  SHF.R.U32.HI R0, RZ, 0x5, R2 ;  /* 0x00000005ff007819 */ /* 0x002fe40000011602 */
[----:B------:R-:W-:-:S03]  /*0080*/  ISETP.GT.U32.AND P1, PT, R2, 0x1f, PT ;  /* 0x0000001f0200780c */ /* 0x000fc60003f24070 */
[----:B------:R-:W-:-:S05]  /*0090*/  VIADD R3, R0, 0xffffffff ;  /* 0xffffffff00037836 */ /* 0x000fca0000000000 */
[----:B------:R-:W-:-:S13]  /*00a0*/  LOP3.LUT P0, RZ, R0, R3, RZ, 0xc0, !PT ;  /* 0x0000000300ff7212 */ /* 0x000fda000780c0ff */
[----:B------:R-:W-:Y:S05]  /*00b0*/  @!P0 BRA P1, `(.L_x_1) ;  /* 0x0000000000408947 */ /* 0x000fea0000800000 */
[----:B------:R-:W-:Y:S01]  /*00c0*/  MOV R0, 0x0 ;  /* 0x0000000000007802 */ /* 0x000fe20000000f00 */
[----:B------:R-:W1:Y:S01]  /*00d0*/  LDCU.64 UR4, c[0x4][0x40] ;  /* 0x01000800ff0477ac */ /* 0x000e620008000a00 */
[----:B------:R-:W-:Y:S02]  /*00e0*/  HFMA2 R8, -RZ, RZ, 0, 7.27176666259765625e-06 ;  /* 0x0000007aff087431 */ /* 0x000fe400000001ff */
[----:B------:R-:W-:Y:S01]  /*00f0*/  IMAD.MOV.U32 R12, RZ, RZ, 0x1 ;  /* 0x00000001ff0c7424 */ /* 0x000fe200078e00ff */
[----:B------:R2:W3:Y:S01]  /*0100*/  LDC.64 R14, c[0x4][R0] ;  /* 0x01000000000e7b82 */ /* 0x0004e20000000a00 */
[----:B------:R-:W4:Y:S01]  /*0110*/  LDCU.64 UR6, c[0x4][0x30] ;  /* 0x01000600ff0677ac */ /* 0x000f220008000a00 */
[----:B------:R-:W-:Y:S01]  /*0120*/  IMAD.MOV.U32 R13, RZ, RZ, RZ ;  /* 0x000000ffff0d7224 */ /* 0x000fe200078e00ff */
[----:B------:R-:W5:Y:S01]  /*0130*/  LDCU.64 UR8, c[0x4][0x10] ;  /* 0x01000200ff0877ac */ /* 0x000f620008000a00 */
[----:B-1----:R-:W-:Y:S02]  /*0140*/  IMAD.U32 R4, RZ, RZ, UR4 ;  /* 0x00000004ff047e24 */ /* 0x002fe4000f8e00ff */
[----:B------:R-:W-:Y:S01]  /*0150*/  IMAD.U32 R5, RZ, RZ, UR5 ;  /* 0x00000005ff057e24 */ /* 0x000fe2000f8e00ff */
[----:B----4-:R-:W-:Y:S01]  /*0160*/  MOV R6, UR6 ;  /* 0x0000000600067c02 */ /* 0x010fe20008000f00 */
[----:B------:R-:W-:-:S02]  /*0170*/  IMAD.U32 R7, RZ, RZ, UR7 ;  /* 0x00000007ff077e24 */ /* 0x000fc4000f8e00ff */
[----:B-----5:R-:W-:Y:S02]  /*0180*/  IMAD.U32 R10, RZ, RZ, UR8 ;  /* 0x00000008ff0a7e24 */ /* 0x020fe4000f8e00ff */
[----:B--2---:R-:W-:-:S07]  /*0190*/  IMAD.U32 R11, RZ, RZ, UR9 ;  /* 0x00000009ff0b7e24 */ /* 0x004fce000f8e00ff */
[----:B------:R-:W-:-:S07]  /*01a0*/  LEPC R20, `(.L_x_1) ;  /* 0x000000001014794e */ /* 0x000fce0000000000 */
[----:B0--3--:R-:W-:Y:S05]  /*01b0*/  CALL.ABS.NOINC R14 ;  /* 0x000000000e007343 */ /* 0x009fea0003c00000 */
.L_x_1:
[----:B------:R-:W1:Y:S01]  /*01c0*/  S2R R22, SR_CTAID.X ;  /* 0x0000000000167919 */ /* 0x000e620000002500 */
[----:B------:R-:W2:Y:S01]  /*01d0*/  LDCU UR4, c[0x0][0x390] ;  /* 0x00007200ff0477ac */ /* 0x000ea20008000800 */
[----:B-1----:R-:W-:-:S04]  /*01e0*/  SHF.R.U32.HI R22, RZ, 0x3, R22 ;  /* 0x00000003ff167819 */ /* 0x002fc80000011616 */
[----:B--2---:R-:W-:-:S13]  /*01f0*/  ISETP.GE.AND P0, PT, R22, UR4, PT ;  /* 0x0000000416007c0c */ /* 0x004fda000bf06270 */
[----:B------:R-:W-:Y:S05]  /*0200*/  @!P0 BRA `(.L_x_2) ;  /* 0x0000000000408947 */ /* 0x000fea0003800000 */
[----:B------:R-:W-:Y:S01]  /*0210*/  MOV R0, 0x0 ;  /* 0x0000000000007802 */ /* 0x000fe20000000f00 */
[----:B------:R-:W1:Y:S01]  /*0220*/  LDCU.64 UR4, c[0x4][0x48] ;  /* 0x01000900ff0477ac */ /* 0x000e620008000a00 */
[----:B------:R-:W-:Y:S02]  /*0230*/  IMAD.MOV.U32 R8, RZ, RZ, 0x7d ;  /* 0x0000007dff087424 */ /* 0x000fe400078e00ff */
[----:B------:R2:W3:Y:S01]  /*0240*/  LDC.64 R14, c[0x4][R0] ;  /* 0x01000000000e7b82 */ /* 0x0004e20000000a00 */
[----:B------:R-:W4:Y:S01]  /*0250*/  LDCU.64 UR6, c[0x4][0x30] ;  /* 0x01000600ff0677ac */ /* 0x000f220008000a00 */
[----:B------:R-:W-:Y:S02]  /*0260*/  IMAD.MOV.U32 R12, RZ, RZ, 0x1 ;  /* 0x00000001ff0c7424 */ /* 0x000fe400078e00ff */
[----:B------:R-:W-:Y:S01]  /*0270*/  IMAD.MOV.U32 R13, RZ, RZ, RZ ;  /* 0x000000ffff0d7224 */ /* 0x000fe200078e00ff */
[----:B------:R-:W5:Y:S01]  /*0280*/  LDCU.64 UR8, c[0x4][0x10] ;  /* 0x01000200ff0877ac */ /* 0x000f620008000a00 */
[----:B-1----:R-:W-:Y:S01]  /*0290*/  IMAD.U32 R4, RZ, RZ, UR4 ;  /* 0x00000004ff047e24 */ /* 0x002fe2000f8e00ff */
[----:B------:R-:W-:Y:S01]  /*02a0*/  MOV R5, UR5 ;  /* 0x0000000500057c02 */ /* 0x000fe20008000f00 */
[----:B----4-:R-:W-:-:S02]  /*02b0*/  IMAD.U32 R6, RZ, RZ, UR6 ;  /* 0x00000006ff067e24 */ /* 0x010fc4000f8e00ff */
[----:B------:R-:W-:Y:S02]  /*02c0*/  IMAD.U32 R7, RZ, RZ, UR7 ;  /* 0x00000007ff077e24 */ /* 0x000fe4000f8e00ff */
[----:B-----5:R-:W-:Y:S01]  /*02d0*/  IMAD.U32 R10, RZ, RZ, UR8 ;  /* 0x00000008ff0a7e24 */ /* 0x020fe2000f8e00ff */
[----:B--2---:R-:W-:-:S07]  /*02e0*/  MOV R11, UR9 ;  /* 0x00000009000b7c02 */ /* 0x004fce0008000f00 */
[----:B------:R-:W-:-:S07]  /*02f0*/  LEPC R20, `(.L_x_2) ;  /* 0x000000001014794e */ /* 0x000fce0000000000 */
[----:B0--3--:R-:W-:Y:S05]  /*0300*/  CALL.ABS.NOINC R14 ;  /* 0x000000000e007343 */ /* 0x009fea0003c00000 */
.L_x_2:
[----:B------:R-:W1:Y:S01]  /*0310*/  LDCU UR4, c[0x0][0x394] ;  /* 0x00007280ff0477ac */ /* 0x000e620008000800 */
[----:B------:R-:W2:Y:S01]  /*0320*/  S2R R25, SR_CgaCtaId ;  /* 0x0000000000197919 */ /* 0x000ea20000008800 */
[----:B-1----:R-:W-:Y:S02]  /*0330*/  ULOP3.LUT UP0, URZ, UR4, 0x7, URZ, 0xc0, !UPT ;  /* 0x0000000704ff7892 */ /* 0x002fe4000f80c0ff */
[----:B------:R-:W-:-:S07]  /*0340*/  IMAD R22, R22, UR4, RZ ;  /* 0x0000000416167c24 */ /* 0x000fce000f8e02ff */
[----:B------:R-:W-:Y:S05]  /*0350*/  BRA.U !UP0, `(.L_x_3) ;  /* 0x0000000108407547 */ /* 0x000fea000b800000 */
[----:B------:R-:W-:Y:S01]  /*0360*/  MOV R0, 0x0 ;  /* 0x0000000000007802 */ /* 0x000fe20000000f00 */
[----:B------:R-:W1:Y:S01]  /*0370*/  LDCU.64 UR4, c[0x4][0x28] ;  /* 0x01000500ff0477ac */ /* 0x000e620008000a00 */
[----:B------:R-:W-:Y:S02]  /*0380*/  HFMA2 R13, -RZ, RZ, 0, 0 ;  /* 0x00000000ff0d7431 */ /* 0x000fe400000001ff */
[----:B------:R-:W-:Y:S01]  /*0390*/  IMAD.MOV.U32 R8, RZ, RZ, 0x65 ;  /* 0x00000065ff087424 */ /* 0x000fe200078e00ff */
[----:B------:R3:W4:Y:S01]  /*03a0*/  LDC.64 R14, c[0x4][R0] ;  /* 0x01000000000e7b82 */ /* 0x0007220000000a00 */
[----:B------:R-:W5:Y:S01]  /*03b0*/  LDCU.64 UR8, c[0x4][0x30] ;  /* 0x01000600ff0877ac */ /* 0x000f620008000a00 */
[----:B------:R-:W-:Y:S01]  /*03c0*/  IMAD.MOV.U32 R12, RZ, RZ, 0x1 ;  /* 0x00000001ff0c7424 */ /* 0x000fe200078e00ff */
[----:B------:R-:W0:Y:S01]  /*03d0*/  LDCU.64 UR6, c[0x4][0x8] ;  /* 0x01000100ff0677ac */ /* 0x000e220008000a00 */
[----:B-1----:R-:W-:Y:S01]  /*03e0*/  MOV R4, UR4 ;  /* 0x0000000400047c02 */ /* 0x002fe20008000f00 */
[----:B------:R-:W-:-:S02]  /*03f0*/  IMAD.U32 R5, RZ, RZ, UR5 ;  /* 0x00000005ff057e24 */ /* 0x000fc4000f8e00ff */
[----:B-----5:R-:W-:Y:S02]  /*0400*/  IMAD.U32 R6, RZ, RZ, UR8 ;  /* 0x00000008ff067e24 */ /* 0x020fe4000f8e00ff */
[----:B------:R-:W-:Y:S01]  /*0410*/  IMAD.U32 R7, RZ, RZ, UR9 ;  /* 0x00000009ff077e24 */ /* 0x000fe2000f8e00ff */
[----:B0-----:R-:W-:Y:S01]  /*0420*/  MOV R10, UR6 ;  /* 0x00000006000a7c02 */ /* 0x001fe20008000f00 */
[----:B---3--:R-:W-:-:S07]  /*0430*/  IMAD.U32 R11, RZ, RZ, UR7 ;  /* 0x00000007ff0b7e24 */ /* 0x008fce000f8e00ff */
[----:B------:R-:W-:-:S07]  /*0440*/  LEPC R20, `(.L_x_3) ;  /* 0x000000001014794e */ /* 0x000fce0000000000 */
[----:B--2-4-:R-:W-:Y:S05]  /*0450*/  CALL.ABS.NOINC R14 ;  /* 0x000000000e007343 */ /* 0x014fea0003c00000 */
.L_x_3:
[----:B------:R-:W1:Y:S02]  /*0460*/  LDC R3, c[0x0][0x394] ;  /* 0x0000e500ff037b82 */ /* 0x000e640000000800 */
[----:B-1----:R-:W-:Y:S02]  /*0470*/  LOP3.LUT P0, R18, R3, 0x1f, RZ, 0xc0, !PT ;  /* 0x0000001f03127812 */ /* 0x002fe4000780c0ff */
[----:B------:R-:W-:-:S04]  /*0480*/  SHF.R.S32.HI R0, RZ, 0x1f, R3 ;  /* 0x0000001fff007819 */ /* 0x000fc80000011403 */
[----:B------:R-:W-:-:S04]  /*0490*/  LEA.HI R0, R0, R3, RZ, 0x3 ;  /* 0x0000000300007211 */ /* 0x000fc800078f18ff */
[----:B------:R-:W-:-:S05]  /*04a0*/  SHF.R.S32.HI R16, RZ, 0x3, R0 ;  /* 0x00000003ff107819 */ /* 0x000fca0000011400 */
[----:B--2---:R-:W-:Y:S01]  /*04b0*/  IMAD R24, R16, R25, RZ ;  /* 0x0000001910187224 */ /* 0x004fe200078e02ff */
[----:B------:R-:W-:Y:S06]  /*04c0*/  @!P0 BRA `(.L_x_4) ;  /* 0x0000000000408947 */ /* 0x000fec0003800000 */
[----:B------:R-:W-:Y:S01]  /*04d0*/  MOV R0, 0x0 ;  /* 0x0000000000007802 */ /* 0x000fe20000000f00 */
[----:B------:R-:W1:Y:S01]  /*04e0*/  LDCU.64 UR4, c[0x4][0x38] ;  /* 0x01000700ff0477ac */ /* 0x000e620008000a00 */
[----:B------:R-:W-:Y:S02]  /*04f0*/  HFMA2 R12, -RZ, RZ, 0, 5.9604644775390625e-08 ;  /* 0x00000001ff0c7431 */ /* 0x000fe400000001ff */
[----:B------:R-:W-:Y:S01]  /*0500*/  IMAD.MOV.U32 R8, RZ, RZ, 0x68 ;  /* 0x00000068ff087424 */ /* 0x000fe200078e00ff */
[----:B------:R2:W3:Y:S01]  /*0510*/  LDC.64 R14, c[0x4][R0] ;  /* 0x01000000000e7b82 */ /* 0x0004e20000000a00 */
[----:B------:R-:W4:Y:S01]  /*0520*/  LDCU.64 UR6, c[0x4][0x30] ;  /* 0x01000600ff0677ac */ /* 0x000f220008000a00 */
[----:B------:R-:W-:Y:S01]  /*0530*/  IMAD.MOV.U32 R13, RZ, RZ, RZ ;  /* 0x000000ffff0d7224 */ /* 0x000fe200078e00ff */
[----:B------:R-:W5:Y:S01]  /*0540*/  LDCU.64 UR8, c[0x4][0x8] ;  /* 0x01000100ff0877ac */ /* 0x000f620008000a00 */
[----:B-1----:R-:W-:Y:S02]  /*0550*/  IMAD.U32 R4, RZ, RZ, UR4 ;  /* 0x00000004ff047e24 */ /* 0x002fe4000f8e00ff */
[----:B------:R-:W-:-:S02]  /*0560*/  IMAD.U32 R5, RZ, RZ, UR5 ;  /* 0x00000005ff057e24 */ /* 0x000fc4000f8e00ff */
[----:B----4-:R-:W-:Y:S01]  /*0570*/  IMAD.U32 R6, RZ, RZ, UR6 ;  /* 0x00000006ff067e24 */ /* 0x010fe2000f8e00ff */
[----:B------:R-:W-:Y:S01]  /*0580*/  MOV R7, UR7 ;  /* 0x0000000700077c02 */ /* 0x000fe20008000f00 */
[----:B-----5:R-:W-:Y:S02]  /*0590*/  IMAD.U32 R10, RZ, RZ, UR8 ;  /* 0x00000008ff0a7e24 */ /* 0x020fe4000f8e00ff */
[----:B--2---:R-:W-:-:S07]  /*05a0*/  IMAD.U32 R11, RZ, RZ, UR9 ;  /* 0x00000009ff0b7e24 */ /* 0x004fce000f8e00ff */
[----:B------:R-:W-:-:S07]  /*05b0*/  LEPC R20, `(.L_x_4) ;  /* 0x000000001014794e */ /* 0x000fce0000000000 */
[----:B0--3--:R-:W-:Y:S05]  /*05c0*/  CALL.ABS.NOINC R14 ;  /* 0x000000000e007343 */ /* 0x009fea0003c00000 */
.L_x_4:
[----:B------:R-:W1:Y:S01]  /*05d0*/  S2R R23, SR_TID.X ;  /* 0x0000000000177919 */ /* 0x000e620000002100 */
[----:B------:R-:W-:Y:S01]  /*05e0*/  BSSY.RECONVERGENT B0, `(.L_x_5) ;  /* 0x000006c000007945 */ /* 0x000fe20003800200 */
[----:B-1----:R-:W-:-:S05]  /*05f0*/  IMAD.SHL.U32 R19, R23, 0x4, RZ ;  /* 0x0000000417137824 */ /* 0x002fca00078e00ff */
[----:B------:R-:W-:-:S13]  /*0600*/  ISETP.GE.AND P0, PT, R19, R16, PT ;  /* 0x000000101300720c */ /* 0x000fda0003f06270 */
[----:B------:R-:W-:Y:S05]  /*0610*/  @P0 BRA `(.L_x_6) ;  /* 0x0000000400a00947 */ /* 0x000fea0003800000 */
[----:B------:R-:W-:Y:S01]  /*0620*/  IMAD.SHL.U32 R26, R2, 0x4, RZ ;  /* 0x00000004021a7824 */ /* 0x000fe200078e00ff */
[----:B------:R-:W-:Y:S01]  /*0630*/  BSSY.RECONVERGENT B1, `(.L_x_7) ;  /* 0x0000038000017945 */ /* 0x000fe20003800200 */
[----:B------:R-:W-:Y:S01]  /*0640*/  SHF.R.S32.HI R25, RZ, 0x1f, R24 ;  /* 0x0000001fff197819 */ /* 0x000fe20000011418 */
[----:B------:R-:W-:Y:S01]  /*0650*/  IMAD.MOV.U32 R27, RZ, RZ, R19 ;  /* 0x000000ffff1b7224 */ /* 0x000fe200078e0013 */
[----:B------:R-:W1:Y:S01]  /*0660*/  I2F.U32.RP R7, R26 ;  /* 0x0000001a00077306 */ /* 0x000e620000209000 */
[--C-:B------:R-:W-:Y:S01]  /*0670*/  IMAD.IADD R3, R19, 0x1, R26.reuse ;  /* 0x0000000113037824 */ /* 0x100fe200078e021a */
[----:B------:R-:W-:Y:S01]  /*0680*/  ISETP.NE.U32.AND P2, PT, R26, RZ, PT ;  /* 0x000000ff1a00720c */ /* 0x000fe20003f45070 */
[----:B------:R-:W-:Y:S01]  /*0690*/  IMAD.MOV R9, RZ, RZ, -R26 ;  /* 0x000000ffff097224 */ /* 0x000fe200078e0a1a */
[----:B------:R-:W-:Y:S02]  /*06a0*/  SHF.R.S32.HI R13, RZ, 0x1f, R22 ;  /* 0x0000001fff0d7819 */ /* 0x000fe40000011416 */
[----:B------:R-:W-:-:S02]  /*06b0*/  ISETP.GE.U32.AND P0, PT, R3, R16, PT ;  /* 0x000000100300720c */ /* 0x000fc40003f06070 */
[----:B------:R-:W-:Y:S02]  /*06c0*/  VIMNMX.U32 R0, PT, PT, R16, R3, !PT ;  /* 0x0000000310007248 */ /* 0x000fe40007fe0000 */
[----:B------:R-:W-:-:S04]  /*06d0*/  SEL R6, RZ, 0x1, P0 ;  /* 0x00000001ff067807 */ /* 0x000fc80000000000 */
[----:B------:R-:W-:Y:S01]  /*06e0*/  IADD3 R3, PT, PT, R0, -R3, -R6 ;  /* 0x8000000300037210 */ /* 0x000fe20007ffe806 */
[----:B-1----:R-:W1:Y:S02]  /*06f0*/  MUFU.RCP R7, R7 ;  /* 0x0000000700077308 */ /* 0x002e640000001000 */
[----:B-1----:R-:W-:-:S06]  /*0700*/  IADD3 R4, PT, PT, R7, 0xffffffe, RZ ;  /* 0x0ffffffe07047810 */ /* 0x002fcc0007ffe0ff */
[----:B------:R1:W2:Y:S02]  /*0710*/  F2I.FTZ.U32.TRUNC.NTZ R5, R4 ;  /* 0x0000000400057305 */ /* 0x0002a4000021f000 */
[----:B-1----:R-:W-:Y:S02]  /*0720*/  IMAD.MOV.U32 R4, RZ, RZ, RZ ;  /* 0x000000ffff047224 */ /* 0x002fe400078e00ff */
[----:B--2---:R-:W-:-:S04]  /*0730*/  IMAD R9, R9, R5, RZ ;  /* 0x0000000509097224 */ /* 0x004fc800078e02ff */
[----:B------:R-:W-:-:S06]  /*0740*/  IMAD.HI.U32 R8, R5, R9, R4 ;  /* 0x0000000905087227 */ /* 0x000fcc00078e0004 */
[----:B------:R-:W-:-:S05]  /*0750*/  IMAD.HI.U32 R5, R8, R3, RZ ;  /* 0x0000000308057227 */ /* 0x000fca00078e00ff */
[----:B------:R-:W-:-:S05]  /*0760*/  IADD3 R0, PT, PT, -R5, RZ, RZ ;  /* 0x000000ff05007210 */ /* 0x000fca0007ffe1ff */
[----:B------:R-:W-:-:S05]  /*0770*/  IMAD R3, R26, R0, R3 ;  /* 0x000000001a037224 */ /* 0x000fca00078e0203 */
[----:B------:R-:W-:-:S13]  /*0780*/  ISETP.GE.U32.AND P0, PT, R3, R26, PT ;  /* 0x0000001a0300720c */ /* 0x000fda0003f06070 */
[----:B------:R-:W-:Y:S02]  /*0790*/  @P0 IMAD.IADD R3, R3, 0x1, -R26 ;  /* 0x0000000103030824 */ /* 0x000fe400078e0a1a */
[----:B------:R-:W-:-:S03]  /*07a0*/  @P0 VIADD R5, R5, 0x1 ;  /* 0x0000000105050836 */ /* 0x000fc60000000000 */
[----:B------:R-:W-:-:S13]  /*07b0*/  ISETP.GE.U32.AND P1, PT, R3, R26, PT ;  /* 0x0000001a0300720c */ /* 0x000fda0003f26070 */
[----:B------:R-:W-:Y:S01]  /*07c0*/  @P1 VIADD R5, R5, 0x1 ;  /* 0x0000000105051836 */ /* 0x000fe20000000000 */
[----:B------:R-:W-:-:S04]  /*07d0*/  @!P2 LOP3.LUT R5, RZ, R26, RZ, 0x33, !PT ;  /* 0x0000001aff05a212 */ /* 0x000fc800078e33ff */
[----:B------:R-:W-:-:S04]  /*07e0*/  IADD3 R0, PT, PT, R6, R5, RZ ;  /* 0x0000000506007210 */ /* 0x000fc80007ffe0ff */
[C---:B------:R-:W-:Y:S02]  /*07f0*/  LOP3.LUT R3, R0.reuse, 0x3, RZ, 0xc0, !PT ;  /* 0x0000000300037812 */ /* 0x040fe400078ec0ff */
[----:B------:R-:W-:Y:S02]  /*0800*/  ISETP.GE.U32.AND P0, PT, R0, 0x3, PT ;  /* 0x000000030000780c */ /* 0x000fe40003f06070 */
[----:B------:R-:W-:-:S13]  /*0810*/  ISETP.NE.AND P1, PT, R3, 0x3, PT ;  /* 0x000000030300780c */ /* 0x000fda0003f25270 */
[----:B------:R-:W-:Y:S05]  /*0820*/  @!P1 BRA `(.L_x_8) ;  /* 0x0000000000609947 */ /* 0x000fea0003800000 */
[----:B------:R-:W1:Y:S01]  /*0830*/  S2UR UR5, SR_CgaCtaId ;  /* 0x00000000000579c3 */ /* 0x000e620000008800 */
[----:B------:R-:W2:Y:S01]  /*0840*/  LDCU.64 UR6, c[0x0][0x380] ;  /* 0x00007000ff0677ac */ /* 0x000ea20008000a00 */
[----:B------:R-:W-:Y:S01]  /*0850*/  IMAD.WIDE.U32 R4, R23, 0x4, R24 ;  /* 0x0000000417047825 */ /* 0x000fe200078e0018 */
[----:B------:R-:W-:Y:S01]  /*0860*/  MOV R27, R19 ;  /* 0x00000013001b7202 */ /* 0x000fe20000000f00 */
[----:B------:R-:W-:Y:S02]  /*0870*/  UMOV UR4, 0x400 ;  /* 0x0000040000047882 */ /* 0x000fe40000000000 */
[----:B------:R-:W-:Y:S01]  /*0880*/  VIADD R0, R0, 0x1 ;  /* 0x0000000100007836 */ /* 0x000fe20000000000 */
[----:B------:R-:W-:-:S04]  /*0890*/  IADD3 R9, P1, PT, R22, R4, RZ ;  /* 0x0000000416097210 */ /* 0x000fc80007f3e0ff */
[----:B------:R-:W-:Y:S01]  /*08a0*/  LOP3.LUT R0, R0, 0x3, RZ, 0xc0, !PT ;  /* 0x0000000300007812 */ /* 0x000fe200078ec0ff */
[----:B------:R-:W-:-:S04]  /*08b0*/  IMAD.X R4, R5, 0x1, R13, P1 ;  /* 0x0000000105047824 */ /* 0x000fc800008e060d */
[----:B------:R-:W-:Y:S01]  /*08c0*/  IMAD.MOV R0, RZ, RZ, -R0 ;  /* 0x000000ffff007224 */ /* 0x000fe200078e0a00 */
[----:B--2---:R-:W-:-:S04]  /*08d0*/  LEA R8, P1, R9, UR6, 0x2 ;  /* 0x0000000609087c11 */ /* 0x004fc8000f8210ff */
[----:B------:R-:W-:Y:S01]  /*08e0*/  LEA.HI.X R9, R9, UR7, R4, 0x2, P1 ;  /* 0x0000000709097c11 */ /* 0x000fe200088f1404 */
[----:B-1----:R-:W-:-:S06]  /*08f0*/  ULEA UR4, UR5, UR4, 0x18 ;  /* 0x0000000405047291 */ /* 0x002fcc000f8ec0ff */
[----:B------:R-:W-:-:S07]  /*0900*/  LEA R3, R23, UR4, 0x4 ;  /* 0x0000000417037c11 */ /* 0x000fce000f8e20ff */
.L_x_9:
[----:B------:R-:W-:Y:S02]  /*0910*/  IMAD.MOV.U32 R10, RZ, RZ, R8 ;  /* 0x000000ffff0a7224 */ /* 0x000fe400078e0008 */
[----:B------:R-:W-:-:S05]  /*0920*/  IMAD.MOV.U32 R11, RZ, RZ, R9 ;  /* 0x000000ffff0b7224 */ /* 0x000fca00078e0009 */
[----:B------:R-:W2:Y:S01]  /*0930*/  LDG.E.128.CONSTANT R4, desc[UR36][R10.64] ;  /* 0x000000240a047981 */ /* 0x000ea2000c1e9d00 */
[----:B------:R-:W-:Y:S01]  /*0940*/  IADD3 R0, PT, PT, R0, 0x1, RZ ;  /* 0x0000000100007810 */ /* 0x000fe20007ffe0ff */
[----:B------:R-:W-:-:S03]  /*0950*/  IMAD.WIDE.U32 R8, R2, 0x10, R10 ;  /* 0x0000001002087825 */ /* 0x000fc600078e000a */
[----:B------:R-:W-:Y:S01]  /*0960*/  ISETP.NE.AND P1, PT, R0, RZ, PT ;  /* 0x000000ff0000720c */ /* 0x000fe20003f25270 */
[----:B------:R-:W-:Y:S01]  /*0970*/  IMAD.IADD R27, R26, 0x1, R27 ;  /* 0x000000011a1b7824 */ /* 0x000fe200078e021b */
[----:B--2---:R1:W-:Y:S02]  /*0980*/  STS.128 [R3], R4 ;  /* 0x0000000403007388 */ /* 0x0043e40000000c00 */
[----:B-1----:R-:W-:-:S09]  /*0990*/  IMAD R3, R2, 0x10, R3 ;  /* 0x0000001002037824 */ /* 0x002fd200078e0203 */
[----:B------:R-:W-:Y:S05]  /*09a0*/  @P1 BRA `(.L_x_9) ;  /* 0xfffffffc00d81947 */ /* 0x000fea000383ffff */
.L_x_8:
[----:B------:R-:W-:Y:S05]  /*09b0*/  BSYNC.RECONVERGENT B1 ;  /* 0x0000000000017941 */ /* 0x000fea0003800200 */
.L_x_7:
[----:B------:R-:W-:Y:S05]  /*09c0*/  @!P0 BRA `(.L_x_6) ;  /* 0x0000000000b48947 */ /* 0x000fea0003800000 */
[----:B------:R-:W1:Y:S01]  /*09d0*/  S2UR UR5, SR_CgaCtaId ;  /* 0x00000000000579c3 */ /* 0x000e620000008800 */
[----:B------:R-:W-:Y:S01]  /*09e0*/  UMOV UR4, 0x400 ;  /* 0x0000040000047882 */ /* 0x000fe20000000000 */
[----:B------:R-:W-:Y:S01]  /*09f0*/  IADD3 R0, P0, PT, R22, R24, RZ ;  /* 0x0000001816007210 */ /* 0x000fe20007f1e0ff */
[C-C-:B------:R-:W-:Y:S01]  /*0a00*/  IMAD R21, R2.reuse, 0xc, R27.reuse ;  /* 0x0000000c02157824 */ /* 0x140fe200078e021b */
[----:B------:R-:W-:Y:S01]  /*0a10*/  LEA R33, R2, R27, 0x3 ;  /* 0x0000001b02217211 */ /* 0x000fe200078e18ff */
[----:B------:R-:W-:Y:S02]  /*0a20*/  IMAD.IADD R3, R26, 0x1, R27 ;  /* 0x000000011a037824 */ /* 0x000fe400078e021b */
[----:B------:R-:W-:Y:S01]  /*0a30*/  IMAD.X R20, R13, 0x1, R25, P0 ;  /* 0x000000010d147824 */ /* 0x000fe200000e0619 */
[----:B-1----:R-:W-:-:S06]  /*0a40*/  ULEA UR4, UR5, UR4, 0x18 ;  /* 0x0000000405047291 */ /* 0x002fcc000f8ec0ff */
[----:B------:R-:W-:-:S07]  /*0a50*/  LEA R17, R27, UR4, 0x2 ;  /* 0x000000041b117c11 */ /* 0x000fce000f8e10ff */
.L_x_10:
[----:B-1----:R-:W1:Y:S01]  /*0a60*/  LDCU.64 UR4, c[0x0][0x380] ;  /* 0x00007000ff0477ac */ /* 0x002e620008000a00 */
[----:B------:R-:W-:-:S05]  /*0a70*/  IADD3 R4, P0, PT, R27, R0, RZ ;  /* 0x000000001b047210 */ /* 0x000fca0007f1e0ff */
[----:B------:R-:W-:Y:S01]  /*0a80*/  IMAD.X R5, RZ, RZ, R20, P0 ;  /* 0x000000ffff057224 */ /* 0x000fe200000e0614 */
[----:B------:R-:W-:Y:S02]  /*0a90*/  IADD3 R10, P2, PT, R21, R0, RZ ;  /* 0x00000000150a7210 */ /* 0x000fe40007f5e0ff */
[----:B-1----:R-:W-:-:S04]  /*0aa0*/  LEA R28, P0, R4, UR4, 0x2 ;  /* 0x00000004041c7c11 */ /* 0x002fc8000f8010ff */
[----:B------:R-:W-:Y:S02]  /*0ab0*/  LEA.HI.X R29, R4, UR5, R5, 0x2, P0 ;  /* 0x00000005041d7c11 */ /* 0x000fe400080f1405 */
[-C--:B------:R-:W-:Y:S02]  /*0ac0*/  IADD3 R5, P0, PT, R3, R0.reuse, RZ ;  /* 0x0000000003057210 */ /* 0x080fe40007f1e0ff */
[----:B------:R-:W-:Y:S01]  /*0ad0*/  IADD3 R9, P1, PT, R33, R0, RZ ;  /* 0x0000000021097210 */ /* 0x000fe20007f3e0ff */
[--C-:B------:R-:W-:Y:S01]  /*0ae0*/  IMAD.X R11, RZ, RZ, R20.reuse, P2 ;  /* 0x000000ffff0b7224 */ /* 0x100fe200010e0614 */
[----:B------:R-:W2:Y:S01]  /*0af0*/  LDG.E.128.CONSTANT R28, desc[UR36][R28.64] ;  /* 0x000000241c1c7981 */ /* 0x000ea2000c1e9d00 */
[----:B------:R-:W-:Y:S01]  /*0b00*/  IMAD.X R6, RZ, RZ, R20, P0 ;  /* 0x000000ffff067224 */ /* 0x000fe200000e0614 */
[----:B------:R-:W-:Y:S02]  /*0b10*/  LEA R4, P0, R5, UR4, 0x2 ;  /* 0x0000000405047c11 */ /* 0x000fe4000f8010ff */
[----:B------:R-:W-:-:S02]  /*0b20*/  IADD3.X R14, PT, PT, RZ, R20, RZ, P1, !PT ;  /* 0x00000014ff0e7210 */ /* 0x000fc40000ffe4ff */
[----:B------:R-:W-:Y:S02]  /*0b30*/  LEA.HI.X R5, R5, UR5, R6, 0x2, P0 ;  /* 0x0000000505057c11 */ /* 0x000fe400080f1406 */
[C---:B------:R-:W-:Y:S02]  /*0b40*/  LEA R8, P0, R9.reuse, UR4, 0x2 ;  /* 0x0000000409087c11 */ /* 0x040fe4000f8010ff */
[C---:B------:R-:W-:Y:S02]  /*0b50*/  LEA R12, P1, R10.reuse, UR4, 0x2 ;  /* 0x000000040a0c7c11 */ /* 0x040fe4000f8210ff */
[----:B------:R-:W-:Y:S01]  /*0b60*/  LEA.HI.X R9, R9, UR5, R14, 0x2, P0 ;  /* 0x0000000509097c11 */ /* 0x000fe200080f140e */
[----:B------:R-:W3:Y:S01]  /*0b70*/  LDG.E.128.CONSTANT R4, desc[UR36][R4.64] ;  /* 0x0000002404047981 */ /* 0x000ee2000c1e9d00 */
[----:B------:R-:W-:-:S04]  /*0b80*/  LEA.HI.X R13, R10, UR5, R11, 0x2, P1 ;  /* 0x000000050a0d7c11 */ /* 0x000fc800088f140b */
[----:B------:R-:W4:Y:S04]  /*0b90*/  LDG.E.128.CONSTANT R8, desc[UR36][R8.64] ;  /* 0x0000002408087981 */ /* 0x000f28000c1e9d00 */
[----:B------:R-:W5:Y:S01]  /*0ba0*/  LDG.E.128.CONSTANT R12, desc[UR36][R12.64] ;  /* 0x000000240c0c7981 */ /* 0x000f62000c1e9d00 */
[----:B------:R-:W-:Y:S01]  /*0bb0*/  IMAD R35, R2, 0x10, R17 ;  /* 0x0000001002237824 */ /* 0x000fe200078e0211 */
[----:B------:R-:W-:-:S04]  /*0bc0*/  IADD3 R27, PT, PT, R26, R27, R26 ;  /* 0x0000001b1a1b7210 */ /* 0x000fc80007ffe01a */
[----:B------:R-:W-:-:S04]  /*0bd0*/  IADD3 R27, PT, PT, R26, R27, R26 ;  /* 0x0000001b1a1b7210 */ /* 0x000fc80007ffe01a */
[----:B------:R-:W-:Y:S01]  /*0be0*/  ISETP.GE.AND P0, PT, R27, R16, PT ;  /* 0x000000101b00720c */ /* 0x000fe20003f06270 */
[C---:B------:R-:W-:Y:S02]  /*0bf0*/  IMAD R3, R2.reuse, 0x10, R3 ;  /* 0x0000001002037824 */ /* 0x040fe400078e0203 */
[C---:B------:R-:W-:Y:S02]  /*0c00*/  IMAD R33, R2.reuse, 0x10, R33 ;  /* 0x0000001002217824 */ /* 0x040fe400078e0221 */
[C---:B------:R-:W-:Y:S01]  /*0c10*/  IMAD R21, R2.reuse, 0x10, R21 ;  /* 0x0000001002157824 */ /* 0x040fe200078e0215 */
[----:B--2---:R1:W-:Y:S02]  /*0c20*/  STS.128 [R17], R28 ;  /* 0x0000001c11007388 */ /* 0x0043e40000000c00 */
[C---:B-1----:R-:W-:Y:S02]  /*0c30*/  IMAD R29, R2.reuse, 0x10, R35 ;  /* 0x00000010021d7824 */ /* 0x042fe400078e0223 */
[----:B---3--:R1:W-:Y:S03]  /*0c40*/  STS.128 [R35], R4 ;  /* 0x0000000423007388 */ /* 0x0083e60000000c00 */
[C---:B------:R-:W-:Y:S01]  /*0c50*/  LEA R28, R2.reuse, R29, 0x4 ;  /* 0x0000001d021c7211 */ /* 0x040fe200078e20ff */
[----:B----4-:R1:W-:Y:S04]  /*0c60*/  STS.128 [R29], R8 ;  /* 0x000000081d007388 */ /* 0x0103e80000000c00 */
[----:B-----5:R1:W-:Y:S01]  /*0c70*/  STS.128 [R28], R12 ;  /* 0x0000000c1c007388 */ /* 0x0203e20000000c00 */
[----:B------:R-:W-:Y:S01]  /*0c80*/  LEA R17, R2, R17, 0x6 ;  /* 0x0000001102117211 */ /* 0x000fe200078e30ff */
[----:B------:R-:W-:Y:S06]  /*0c90*/  @!P0 BRA `(.L_x_10) ;  /* 0xfffffffc00708947 */ /* 0x000fec000383ffff */
.L_x_6:
[----:B------:R-:W-:Y:S05]  /*0ca0*/  BSYNC.RECONVERGENT B0 ;  /* 0x0000000000007941 */ /* 0x000fea0003800200 */
.L_x_5:
[----:B------:R-:W-:-:S03]  /*0cb0*/  UMOV UR4, 0xffffffff ;  /* 0xffffffff00047882 */ /* 0x000fc60000000000 */
[----:B------:R-:W-:Y:S05]  /*0cc0*/  BRA.DIV UR4, `(.L_x_11) ;  /* 0x0000004204b87947 */ /* 0x000fea000b800000 */
[----:B------:R-:W-:Y:S01]  /*0cd0*/  @!PT LDS RZ, [RZ] ;  /* 0x00000000fffff984 */ /* 0x000fe20000000800 */
[----:B------:R-:W-:Y:S01]  /*0ce0*/  @!PT LDS RZ, [RZ] ;  /* 0x00000000fffff984 */ /* 0x000fe20000000800 */
[----:B------:R-:W-:Y:S01]  /*0cf0*/  @!PT LDS RZ, [RZ] ;  /* 0x00000000fffff984 */ /* 0x000fe20000000800 */
[----:B------:R-:W-:Y:S01]  /*0d00*/  @!PT LDS RZ, [RZ] ;  /* 0x00000000fffff984 */ /* 0x000fe20000000800 */
[----:B------:R-:W-:-:S00]  /*0d10*/  MEMBAR.ALL.CTA ;  /* 0x0000000000007992 */ /* 0x000fc00000008000 */
[----:B------:R-:W-:Y:S06]  /*0d20*/  MEMBAR.ALL.GPU ;  /* 0x0000000000007992 */ /* 0x000fec000000a000 */
[----:B------:R-:W-:-:S00]  /*0d30*/  ERRBAR ;  /* 0x00000000000079ab */ /* 0x000fc00000000000 */
[----:B------:R-:W-:Y:S08]  /*0d40*/  CGAERRBAR ;  /* 0x00000000000075ab */ /* 0x000ff00000000000 */
[----:B------:R-:W-:Y:S06]  /*0d50*/  UCGABAR_ARV ;  /* 0x00000000000079c7 */ /* 0x000fec0008000000 */
[----:B------:R-:W-:Y:S01]  /*0d60*/  UCGABAR_WAIT ;  /* 0x0000000000007dc7 */ /* 0x000fe20008000000 */
[----:B------:R-:W-:Y:S01]  /*0d70*/  CCTL.IVALL ;  /* 0x00000000ff00798f */ /* 0x000fe20002000000 */
.L_x_79:
[----:B------:R-:W2:Y:S01]  /*0d80*/  I2F.U32.RP R3, R2 ;  /* 0x0000000200037306 */ /* 0x000ea20000209000 */
[----:B------:R-:W3:Y:S01]  /*0d90*/  LDCU UR5, c[0x0][0x364] ;  /* 0x00006c80ff0577ac */ /* 0x000ee20008000800 */
[C---:B------:R-:W-:Y:S01]  /*0da0*/  ISETP.GE.AND P2, PT, R23.reuse, R16, PT ;  /* 0x000000101700720c */ /* 0x040fe20003f46270 */
[----:B------:R-:W-:Y:S01]  /*0db0*/  BSSY.RECONVERGENT B0, `(.L_x_12) ;  /* 0x0000059000007945 */ /* 0x000fe20003800200 */
[----:B-1----:R-:W-:Y:S01]  /*0dc0*/  HFMA2 R13, -RZ, RZ, 0, 0 ;  /* 0x00000000ff0d7431 */ /* 0x002fe200000001ff */
[----:B------:R-:W1:Y:S01]  /*0dd0*/  LDCU UR6, c[0x0][0x368] ;  /* 0x00006d00ff0677ac */ /* 0x000e620008000800 */
[----:B------:R-:W-:Y:S02]  /*0de0*/  LOP3.LUT R8, R23, 0x1f, RZ, 0xc0, !PT ;  /* 0x0000001f17087812 */ /* 0x000fe400078ec0ff */
[----:B------:R-:W-:-:S05]  /*0df0*/  CS2R.32 R9, SR_CgaSize ;  /* 0x0000000000097805 */ /* 0x000fca0000008a00 */
[----:B------:R-:W-:-:S05]  /*0e00*/  IMAD R9, R9, -0xa0, RZ ;  /* 0xffffff6009097824 */ /* 0x000fca00078e02ff */
[----:B------:R-:W-:-:S14]  /*0e10*/  R2UR UR4, R9 ;  /* 0x00000000090472ca */ /* 0x000fdc00000e0000 */
[----:B------:R-:W4:Y:S01]  /*0e20*/  LDCU UR4, c[0x0][UR4+0x2cc] ;  /* 0x00005980040477ac */ /* 0x000f220008000800 */
[----:B--2---:R-:W2:Y:S01]  /*0e30*/  MUFU.RCP R3, R3 ;  /* 0x0000000300037308 */ /* 0x004ea20000001000 */
[----:B---3--:R-:W-:-:S04]  /*0e40*/  IMAD R0, R2, UR5, RZ ;  /* 0x0000000502007c24 */ /* 0x008fc8000f8e02ff */
[----:B-1----:R-:W-:Y:S02]  /*0e50*/  IMAD R0, R0, UR6, RZ ;  /* 0x0000000600007c24 */ /* 0x002fe4000f8e02ff */
[----:B--2---:R-:W-:Y:S02]  /*0e60*/  VIADD R4, R3, 0xffffffe ;  /* 0x0ffffffe03047836 */ /* 0x004fe40000000000 */
[----:B----4-:R-:W-:Y:S02]  /*0e70*/  IMAD R3, R0, UR4, RZ ;  /* 0x0000000400037c24 */ /* 0x010fe4000f8e02ff */
[----:B------:R1:W2:Y:S02]  /*0e80*/  F2I.FTZ.U32.TRUNC.NTZ R5, R4 ;  /* 0x0000000400057305 */ /* 0x0002a4000021f000 */
[----:B-1----:R-:W-:Y:S02]  /*0e90*/  IMAD.MOV.U32 R4, RZ, RZ, RZ ;  /* 0x000000ffff047224 */ /* 0x002fe400078e00ff */
[----:B--2---:R-:W-:-:S04]  /*0ea0*/  IMAD.MOV R7, RZ, RZ, -R5 ;  /* 0x000000ffff077224 */ /* 0x004fc800078e0a05 */
[----:B------:R-:W-:-:S04]  /*0eb0*/  IMAD R7, R7, R2, RZ ;  /* 0x0000000207077224 */ /* 0x000fc800078e02ff */
[----:B------:R-:W-:-:S06]  /*0ec0*/  IMAD.HI.U32 R6, R5, R7, R4 ;  /* 0x0000000705067227 */ /* 0x000fcc00078e0004 */
[----:B------:R-:W-:-:S05]  /*0ed0*/  IMAD.HI.U32 R9, R6, R3, RZ ;  /* 0x0000000306097227 */ /* 0x000fca00078e00ff */
[----:B------:R-:W-:-:S05]  /*0ee0*/  IADD3 R0, PT, PT, -R9, RZ, RZ ;  /* 0x000000ff09007210 */ /* 0x000fca0007ffe1ff */
[----:B------:R-:W-:Y:S01]  /*0ef0*/  IMAD R3, R2, R0, R3 ;  /* 0x0000000002037224 */ /* 0x000fe200078e0203 */
[----:B------:R-:W-:-:S04]  /*0f00*/  LOP3.LUT R0, RZ, R2, RZ, 0x33, !PT ;  /* 0x00000002ff007212 */ /* 0x000fc800078e33ff */
[----:B------:R-:W-:-:S13]  /*0f10*/  ISETP.GE.U32.AND P0, PT, R3, R2, PT ;  /* 0x000000020300720c */ /* 0x000fda0003f06070 */
[----:B------:R-:W-:Y:S02]  /*0f20*/  @P0 IMAD.IADD R3, R3, 0x1, -R2 ;  /* 0x0000000103030824 */ /* 0x000fe400078e0a02 */
[----:B------:R-:W-:Y:S01]  /*0f30*/  @P0 VIADD R9, R9, 0x1 ;  /* 0x0000000109090836 */ /* 0x000fe20000000000 */
[----:B------:R-:W-:Y:S02]  /*0f40*/  ISETP.NE.U32.AND P0, PT, R2, RZ, PT ;  /* 0x000000ff0200720c */ /* 0x000fe40003f05070 */
[----:B------:R-:W-:-:S13]  /*0f50*/  ISETP.GE.U32.AND P1, PT, R3, R2, PT ;  /* 0x000000020300720c */ /* 0x000fda0003f26070 */
[----:B------:R-:W-:-:S05]  /*0f60*/  @P1 VIADD R9, R9, 0x1 ;  /* 0x0000000109091836 */ /* 0x000fca0000000000 */
[----:B------:R-:W-:Y:S01]  /*0f70*/  SEL R9, R0, R9, !P0 ;  /* 0x0000000900097207 */ /* 0x000fe20004000000 */
[----:B------:R-:W-:Y:S06]  /*0f80*/  @P2 BRA `(.L_x_13) ;  /* 0x0000000000ec2947 */ /* 0x000fec0003800000 */
[----:B------:R-:W-:Y:S01]  /*0f90*/  IMAD.IADD R3, R2, 0x1, R23 ;  /* 0x0000000102037824 */ /* 0x000fe200078e0217 */
[----:B------:R-:W-:Y:S01]  /*0fa0*/  BSSY.RECONVERGENT B1, `(.L_x_14) ;  /* 0x0000025000017945 */ /* 0x000fe20003800200 */
[----:B------:R-:W-:-:S03]  /*0fb0*/  IMAD.MOV.U32 R13, RZ, RZ, RZ ;  /* 0x000000ffff0d7224 */ /* 0x000fc600078e00ff */
[----:B------:R-:W-:Y:S02]  /*0fc0*/  ISETP.GE.U32.AND P1, PT, R3, R16, PT ;  /* 0x000000100300720c */ /* 0x000fe40003f26070 */
[----:B------:R-:W-:Y:S02]  /*0fd0*/  VIMNMX.U32 R4, PT, PT, R16, R3, !PT ;  /* 0x0000000310047248 */ /* 0x000fe40007fe0000 */
[----:B------:R-:W-:-:S04]  /*0fe0*/  SEL R5, RZ, 0x1, P1 ;  /* 0x00000001ff057807 */ /* 0x000fc80000800000 */
[----:B------:R-:W-:-:S05]  /*0ff0*/  IADD3 R3, PT, PT, R4, -R3, -R5 ;  /* 0x8000000304037210 */ /* 0x000fca0007ffe805 */
[----:B------:R-:W-:-:S04]  /*1000*/  IMAD.HI.U32 R7, R6, R3, RZ ;  /* 0x0000000306077227 */ /* 0x000fc800078e00ff */
[----:B------:R-:W-:-:S04]  /*1010*/  IMAD.MOV R4, RZ, RZ, -R7 ;  /* 0x000000ffff047224 */ /* 0x000fc800078e0a07 */
[----:B------:R-:W-:-:S05]  /*1020*/  IMAD R3, R2, R4, R3 ;  /* 0x0000000402037224 */ /* 0x000fca00078e0203 */
[----:B------:R-:W-:-:S13]  /*1030*/  ISETP.GE.U32.AND P1, PT, R3, R2, PT ;  /* 0x000000020300720c */ /* 0x000fda0003f26070 */
[----:B------:R-:W-:Y:S01]  /*1040*/  @P1 IMAD.IADD R3, R3, 0x1, -R2 ;  /* 0x0000000103031824 */ /* 0x000fe200078e0a02 */
[----:B------:R-:W-:-:S04]  /*1050*/  @P1 IADD3 R7, PT, PT, R7, 0x1, RZ ;  /* 0x0000000107071810 */ /* 0x000fc80007ffe0ff */
[----:B------:R-:W-:-:S13]  /*1060*/  ISETP.GE.U32.AND P2, PT, R3, R2, PT ;  /* 0x000000020300720c */ /* 0x000fda0003f46070 */
[----:B------:R-:W-:-:S05]  /*1070*/  @P2 VIADD R7, R7, 0x1 ;  /* 0x0000000107072836 */ /* 0x000fca0000000000 */
[----:B------:R-:W-:-:S05]  /*1080*/  SEL R0, R0, R7, !P0 ;  /* 0x0000000700007207 */ /* 0x000fca0004000000 */
[----:B------:R-:W-:-:S05]  /*1090*/  IMAD.IADD R0, R5, 0x1, R0 ;  /* 0x0000000105007824 */ /* 0x000fca00078e0200 */
[C---:B------:R-:W-:Y:S02]  /*10a0*/  LOP3.LUT R3, R0.reuse, 0x3, RZ, 0xc0, !PT ;  /* 0x0000000300037812 */ /* 0x040fe400078ec0ff */
[----:B------:R-:W-:Y:S02]  /*10b0*/  ISETP.GE.U32.AND P1, PT, R0, 0x3, PT ;  /* 0x000000030000780c */ /* 0x000fe40003f26070 */
[----:B------:R-:W-:Y:S02]  /*10c0*/  ISETP.NE.AND P0, PT, R3, 0x3, PT ;  /* 0x000000030300780c */ /* 0x000fe40003f05270 */
[----:B------:R-:W-:-:S11]  /*10d0*/  MOV R3, R23 ;  /* 0x0000001700037202 */ /* 0x000fd60000000f00 */
[----:B------:R-:W-:Y:S05]  /*10e0*/  @!P0 BRA `(.L_x_15) ;  /* 0x0000000000408947 */ /* 0x000fea0003800000 */
[----:B------:R-:W1:Y:S01]  /*10f0*/  S2UR UR5, SR_CgaCtaId ;  /* 0x00000000000579c3 */ /* 0x000e620000008800 */
[----:B------:R-:W-:Y:S01]  /*1100*/  VIADD R0, R0, 0x1 ;  /* 0x0000000100007836 */ /* 0x000fe20000000000 */
[----:B------:R-:W-:Y:S01]  /*1110*/  UMOV UR4, 0x400 ;  /* 0x0000040000047882 */ /* 0x000fe20000000000 */
[----:B------:R-:W-:Y:S02]  /*1120*/  IMAD.MOV.U32 R13, RZ, RZ, RZ ;  /* 0x000000ffff0d7224 */ /* 0x000fe400078e00ff */
[----:B------:R-:W-:Y:S01]  /*1130*/  IMAD.MOV.U32 R3, RZ, RZ, R23 ;  /* 0x000000ffff037224 */ /* 0x000fe200078e0017 */
[----:B------:R-:W-:-:S04]  /*1140*/  LOP3.LUT R0, R0, 0x3, RZ, 0xc0, !PT ;  /* 0x0000000300007812 */ /* 0x000fc800078ec0ff */
[----:B------:R-:W-:Y:S01]  /*1150*/  IADD3 R0, PT, PT, -R0, RZ, RZ ;  /* 0x000000ff00007210 */ /* 0x000fe20007ffe1ff */
[----:B-1----:R-:W-:-:S06]  /*1160*/  ULEA UR4, UR5, UR4, 0x18 ;  /* 0x0000000405047291 */ /* 0x002fcc000f8ec0ff */
[----:B------:R-:W-:-:S07]  /*1170*/  VIADD R5, R19, UR4 ;  /* 0x0000000413057c36 */ /* 0x000fce0008000000 */
.L_x_16:
[----:B------:R1:W2:Y:S01]  /*1180*/  LDS R4, [R5] ;  /* 0x0000000005047984 */ /* 0x0002a20000000800 */
[----:B------:R-:W-:Y:S02]  /*1190*/  VIADD R0, R0, 0x1 ;  /* 0x0000000100007836 */ /* 0x000fe40000000000 */
[----:B------:R-:W-:-:S03]  /*11a0*/  IMAD.IADD R3, R2, 0x1, R3 ;  /* 0x0000000102037824 */ /* 0x000fc600078e0203 */
[----:B------:R-:W-:Y:S02]  /*11b0*/  ISETP.NE.AND P0, PT, R0, RZ, PT ;  /* 0x000000ff0000720c */ /* 0x000fe40003f05270 */
[----:B-1----:R-:W-:Y:S01]  /*11c0*/  LEA R5, R2, R5, 0x2 ;  /* 0x0000000502057211 */ /* 0x002fe200078e10ff */
[----:B--2---:R-:W-:-:S10]  /*11d0*/  FADD R13, R4, R13 ;  /* 0x0000000d040d7221 */ /* 0x004fd40000000000 */
[----:B------:R-:W-:Y:S05]  /*11e0*/  @P0 BRA `(.L_x_16) ;  /* 0xfffffffc00e40947 */ /* 0x000fea000383ffff */
.L_x_15:
[----:B------:R-:W-:Y:S05]  /*11f0*/  BSYNC.RECONVERGENT B1 ;  /* 0x0000000000017941 */ /* 0x000fea0003800200 */
.L_x_14:
[----:B------:R-:W-:Y:S05]  /*1200*/  @!P1 BRA `(.L_x_13) ;  /* 0x00000000004c9947 */ /* 0x000fea0003800000 */
[----:B------:R-:W1:Y:S01]  /*1210*/  S2UR UR5, SR_CgaCtaId ;  /* 0x00000000000579c3 */ /* 0x000e620000008800 */
[----:B------:R-:W-:Y:S02]  /*1220*/  UMOV UR4, 0x400 ;  /* 0x0000040000047882 */ /* 0x000fe40000000000 */
[----:B-1----:R-:W-:-:S06]  /*1230*/  ULEA UR4, UR5, UR4, 0x18 ;  /* 0x0000000405047291 */ /* 0x002fcc000f8ec0ff */
[----:B------:R-:W-:-:S07]  /*1240*/  LEA R5, R3, UR4, 0x2 ;  /* 0x0000000403057c11 */ /* 0x000fce000f8e10ff */
.L_x_17:
[C-C-:B------:R-:W-:Y:S01]  /*1250*/  IMAD R4, R2.reuse, 0x4, R5.reuse ;  /* 0x0000000402047824 */ /* 0x140fe200078e0205 */
[----:B------:R1:W2:Y:S01]  /*1260*/  LDS R0, [R5] ;  /* 0x0000000005007984 */ /* 0x0002a20000000800 */
[C-C-:B------:R-:W-:Y:S02]  /*1270*/  IMAD R6, R2.reuse, 0x8, R5.reuse ;  /* 0x0000000802067824 */ /* 0x140fe400078e0205 */
[C---:B------:R-:W-:Y:S01]  /*1280*/  IMAD R10, R2.reuse, 0xc, R5 ;  /* 0x0000000c020a7824 */ /* 0x040fe200078e0205 */
[----:B------:R-:W3:Y:S01]  /*1290*/  LDS R7, [R4] ;  /* 0x0000000004077984 */ /* 0x000ee20000000800 */
[----:B------:R-:W-:-:S03]  /*12a0*/  IMAD R3, R2, 0x4, R3 ;  /* 0x0000000402037824 */ /* 0x000fc600078e0203 */
[----:B------:R-:W4:Y:S01]  /*12b0*/  LDS R11, [R6] ;  /* 0x00000000060b7984 */ /* 0x000f220000000800 */
[----:B-1----:R-:W-:Y:S02]  /*12c0*/  LEA R5, R2, R5, 0x4 ;  /* 0x0000000502057211 */ /* 0x002fe400078e20ff */
[----:B------:R-:W-:Y:S01]  /*12d0*/  ISETP.GE.AND P0, PT, R3, R16, PT ;  /* 0x000000100300720c */ /* 0x000fe20003f06270 */
[----:B------:R-:W1:Y:S01]  /*12e0*/  LDS R15, [R10] ;  /* 0x000000000a0f7984 */ /* 0x000e620000000800 */
[----:B--2---:R-:W-:-:S04]  /*12f0*/  FADD R0, R0, R13 ;  /* 0x0000000d00007221 */ /* 0x004fc80000000000 */
[----:B---3--:R-:W-:-:S04]  /*1300*/  FADD R0, R0, R7 ;  /* 0x0000000700007221 */ /* 0x008fc80000000000 */
[----:B----4-:R-:W-:-:S04]  /*1310*/  FADD R0, R0, R11 ;  /* 0x0000000b00007221 */ /* 0x010fc80000000000 */
[----:B-1----:R-:W-:Y:S01]  /*1320*/  FADD R13, R0, R15 ;  /* 0x0000000f000d7221 */ /* 0x002fe20000000000 */
[----:B------:R-:W-:Y:S06]  /*1330*/  @!P0 BRA `(.L_x_17) ;  /* 0xfffffffc00c48947 */ /* 0x000fec000383ffff */
.L_x_13:
[----:B------:R-:W-:Y:S05]  /*1340*/  BSYNC.RECONVERGENT B0 ;  /* 0x0000000000007941 */ /* 0x000fea0003800200 */
.L_x_12:
[----:B------:R-:W-:-:S03]  /*1350*/  UMOV UR4, 0xffffffff ;  /* 0xffffffff00047882 */ /* 0x000fc60000000000 */
[----:B------:R-:W-:Y:S05]  /*1360*/  BRA.DIV UR4, `(.L_x_18) ;  /* 0x0000003e04547947 */ /* 0x000fea000b800000 */
[----:B------:R-:W1:Y:S02]  /*1370*/  SHFL.BFLY PT, R14, R13, 0x1, 0x1f ;  /* 0x0c201f000d0e7f89 */ /* 0x000e6400000e0000 */
[----:B-1----:R-:W-:-:S05]  /*1380*/  FADD R13, R14, R13 ;  /* 0x0000000d0e0d7221 */ /* 0x002fca0000000000 */
[----:B------:R-:W1:Y:S02]  /*1390*/  SHFL.BFLY PT, R14, R13, 0x2, 0x1f ;  /* 0x0c401f000d0e7f89 */ /* 0x000e6400000e0000 */
[----:B-1----:R-:W-:-:S05]  /*13a0*/  FADD R0, R13, R14 ;  /* 0x0000000e0d007221 */ /* 0x002fca0000000000 */
[----:B------:R-:W1:Y:S02]  /*13b0*/  SHFL.BFLY PT, R14, R0, 0x4, 0x1f ;  /* 0x0c801f00000e7f89 */ /* 0x000e6400000e0000 */
[----:B-1----:R-:W-:-:S05]  /*13c0*/  FADD R3, R0, R14 ;  /* 0x0000000e00037221 */ /* 0x002fca0000000000 */
[----:B------:R-:W1:Y:S02]  /*13d0*/  SHFL.BFLY PT, R14, R3, 0x8, 0x1f ;  /* 0x0d001f00030e7f89 */ /* 0x000e6400000e0000 */
[----:B-1----:R-:W-:-:S05]  /*13e0*/  FADD R4, R3, R14 ;  /* 0x0000000e03047221 */ /* 0x002fca0000000000 */
[----:B------:R1:W2:Y:S02]  /*13f0*/  SHFL.BFLY PT, R14, R4, 0x10, 0x1f ;  /* 0x0e001f00040e7f89 */ /* 0x0002a400000e0000 */
.L_x_86:
[----:B------:R-:W3:Y:S01]  /*1400*/  S2R R21, SR_CgaCtaId ;  /* 0x0000000000157919 */ /* 0x000ee20000008800 */
[----:B------:R-:W-:Y:S01]  /*1410*/  ISETP.GE.U32.AND P0, PT, R2, 0x40, PT ;  /* 0x000000400200780c */ /* 0x000fe20003f06070 */
[----:B--2---:R-:W-:Y:S01]  /*1420*/  FADD R5, R4, R14 ;  /* 0x0000000e04057221 */ /* 0x004fe20000000000 */
[----:B------:R-:W-:-:S04]  /*1430*/  MOV R0, 0x400 ;  /* 0x0000040000007802 */ /* 0x000fc80000000f00 */
[----:B---3--:R-:W-:-:S05]  /*1440*/  LEA R6, R21, R0, 0x18 ;  /* 0x0000000015067211 */ /* 0x008fca00078ec0ff */
[----:B------:R-:W-:-:S04]  /*1450*/  IMAD R17, R16, 0x4, R6 ;  /* 0x0000000410117824 */ /* 0x000fc800078e0206 */
[----:B------:R-:W-:Y:S01]  /*1460*/  IMAD R0, R8, 0x4, R17 ;  /* 0x0000000408007824 */ /* 0x000fe200078e0211 */
[----:B------:R-:W-:Y:S06]  /*1470*/  @!P0 BRA `(.L_x_19) ;  /* 0x0000000000608947 */ /* 0x000fec0003800000 */
[----:B------:R-:W-:Y:S01]  /*1480*/  ISETP.NE.AND P0, PT, R8, RZ, PT ;  /* 0x000000ff0800720c */ /* 0x000fe20003f05270 */
[----:B------:R-:W-:Y:S05]  /*1490*/  WARPSYNC.ALL ;  /* 0x0000000000007948 */ /* 0x000fea0003800000 */
[----:B------:R-:W-:-:S07]  /*14a0*/  ISETP.GT.U32.AND P1, PT, R23, 0x1f, PT ;  /* 0x0000001f1700780c */ /* 0x000fce0003f24070 */
[----:B------:R-:W-:-:S04]  /*14b0*/  @!P0 SHF.R.U32.HI R3, RZ, 0x3, R23 ;  /* 0x00000003ff038819 */ /* 0x000fc80000011617 */
[----:B-1----:R-:W-:-:S05]  /*14c0*/  @!P0 LOP3.LUT R4, R3, 0x7c, RZ, 0xc0, !PT ;  /* 0x0000007c03048812 */ /* 0x002fca00078ec0ff */
[----:B------:R-:W-:-:S05]  /*14d0*/  @!P0 IMAD.IADD R4, R17, 0x1, R4 ;  /* 0x0000000111048824 */ /* 0x000fca00078e0204 */
[----:B------:R1:W-:Y:S01]  /*14e0*/  @!P0 STS [R4], R5 ;  /* 0x0000000504008388 */ /* 0x0003e20000000800 */
[----:B------:R-:W-:Y:S06]  /*14f0*/  BAR.SYNC.DEFER_BLOCKING 0x0 ;  /* 0x0000000000007b1d */ /* 0x000fec0000010000 */
[----:B------:R-:W-:Y:S05]  /*1500*/  @P1 BRA `(.L_x_20) ;  /* 0x0000000000341947 */ /* 0x000fea0003800000 */
[----:B------:R-:W-:Y:S01]  /*1510*/  SHF.R.U32.HI R3, RZ, 0x5, R2 ;  /* 0x00000005ff037819 */ /* 0x000fe20000011602 */
[----:B------:R-:W-:Y:S02]  /*1520*/  HFMA2 R13, -RZ, RZ, 0, 0 ;  /* 0x00000000ff0d7431 */ /* 0x000fe400000001ff */
[----:B------:R-:W-:Y:S01]  /*1530*/  IMAD.MOV.U32 R12, RZ, RZ, 0x1 ;  /* 0x00000001ff0c7424 */ /* 0x000fe200078e00ff */
[----:B------:R-:W-:-:S13]  /*1540*/  ISETP.GE.U32.AND P1, PT, R8, R3, PT ;  /* 0x000000030800720c */ /* 0x000fda0003f26070 */
[----:B------:R2:W3:Y:S02]  /*1550*/  @!P1 LDS R13, [R0] ;  /* 0x00000000000d9984 */ /* 0x0004e40000000800 */
.L_x_22:
[----:B------:R-:W-:-:S03]  /*1560*/  UMOV UR4, 0xffffffff ;  /* 0xffffffff00047882 */ /* 0x000fc60000000000 */
[----:B------:R-:W-:Y:S05]  /*1570*/  BRA.DIV UR4, `(.L_x_21) ;  /* 0x0000003e04587947 */ /* 0x000fea000b800000 */
[----:B---3--:R3:W4:Y:S02]  /*1580*/  SHFL.BFLY PT, R14, R13, R12, 0x1f ;  /* 0x0c001f0c0d0e7589 */ /* 0x00872400000e0000 */
.L_x_89:
[----:B---3--:R-:W-:Y:S02]  /*1590*/  IMAD.SHL.U32 R12, R12, 0x2, RZ ;  /* 0x000000020c0c7824 */ /* 0x008fe400078e00ff */
[----:B----4-:R-:W-:-:S03]  /*15a0*/  FADD R13, R14, R13 ;  /* 0x0000000d0e0d7221 */ /* 0x010fc60000000000 */
[----:B------:R-:W-:-:S13]  /*15b0*/  ISETP.GE.U32.AND P1, PT, R12, R3, PT ;  /* 0x000000030c00720c */ /* 0x000fda0003f26070 */
[----:B------:R-:W-:Y:S05]  /*15c0*/  @!P1 BRA `(.L_x_22) ;  /* 0xfffffffc00e49947 */ /* 0x000fea000383ffff */
[----:B------:R3:W-:Y:S02]  /*15d0*/  @!P0 STS [R17], R13 ;  /* 0x0000000d11008388 */ /* 0x0007e40000000800 */
.L_x_20:
[----:B------:R-:W-:Y:S05]  /*15e0*/  WARPSYNC.ALL ;  /* 0x0000000000007948 */ /* 0x000fea0003800000 */
[----:B------:R-:W-:Y:S06]  /*15f0*/  BAR.SYNC.DEFER_BLOCKING 0x0 ;  /* 0x0000000000007b1d */ /* 0x000fec0000010000 */
.L_x_19:
[----:B------:R-:W-:-:S13]  /*1600*/  ISETP.GE.AND P0, PT, R9, 0x2, PT ;  /* 0x000000020900780c */ /* 0x000fda0003f06270 */
[----:B------:R-:W-:Y:S05]  /*1610*/  @!P0 BRA `(.L_x_23) ;  /* 0x00000004005c8947 */ /* 0x000fea0003800000 */
[----:B------:R-:W4:Y:S01]  /*1620*/  S2R R3, SR_SWINHI ;  /* 0x0000000000037919 */ /* 0x000f220000002f00 */
[----:B------:R-:W-:Y:S01]  /*1630*/  UMOV UR4, 0xffffffff ;  /* 0xffffffff00047882 */ /* 0x000fe20000000000 */
[----:B------:R-:W-:Y:S02]  /*1640*/  MOV R6, R6 ;  /* 0x0000000600067202 */ /* 0x000fe40000000f00 */
[----:B----4-:R-:W-:-:S03]  /*1650*/  MOV R7, R3 ;  /* 0x0000000300077202 */ /* 0x010fc60000000f00 */
[----:B------:R-:W-:Y:S01]  /*1660*/  IMAD.WIDE R6, R16, 0x4, R6 ;  /* 0x0000000410067825 */ /* 0x000fe200078e0206 */
[----:B------:R-:W-:Y:S06]  /*1670*/  BRA.DIV UR4, `(.L_x_24) ;  /* 0x0000003e04387947 */ /* 0x000fec000b800000 */
[----:B------:R-:W-:Y:S01]  /*1680*/  ISETP.NE.AND P1, PT, R21, RZ, PT ;  /* 0x000000ff1500720c */ /* 0x000fe20003f25270 */
        /* <DEDUP_REMOVED lines=10> */
[----:B------:R-:W-:Y:S04]  /*1730*/  CCTL.IVALL ;  /* 0x00000000ff00798f */ /* 0x000fe80002000000 */
[----:B------:R-:W4:Y:S01]  /*1740*/  @P1 LDS R3, [R17] ;  /* 0x0000000011031984 */ /* 0x000f220000000800 */
[----:B-1----:R-:W-:-:S03]  /*1750*/  @P1 IMAD.WIDE R4, R21, 0x4, R6 ;  /* 0x0000000415041825 */ /* 0x002fc600078e0206 */
[----:B------:R-:W-:Y:S02]  /*1760*/  @P1 PRMT R4, RZ, 0x654, R4 ;  /* 0x00000654ff041816 */ /* 0x000fe40000000004 */
[----:B------:R-:W-:-:S05]  /*1770*/  @P1 MOV R5, R5 ;  /* 0x0000000500051202 */ /* 0x000fca0000000f00 */
[----:B----4-:R1:W-:Y:S01]  /*1780*/  @P1 ST.E desc[UR36][R4.64], R3 ;  /* 0x0000000304001985 */ /* 0x0103e2000c101924 */
        /* <DEDUP_REMOVED lines=11> */
.L_x_95:
[----:B------:R-:W-:Y:S01]  /*1840*/  ISETP.GT.U32.AND P0, PT, R23, 0x1f, PT ;  /* 0x0000001f1700780c */ /* 0x000fe20003f04070 */
[----:B------:R-:W-:Y:S03]  /*1850*/  BSSY B0, `(.L_x_25) ;  /* 0x0000012000007945 */ /* 0x000fe60003800000 */
[----:B------:R-:W-:-:S13]  /*1860*/  ISETP.NE.OR P0, PT, R21, RZ, P0 ;  /* 0x000000ff1500720c */ /* 0x000fda0000705670 */
[----:B------:R-:W-:Y:S05]  /*1870*/  @P0 BRA `(.L_x_26) ;  /* 0x00000000003c0947 */ /* 0x000fea0003800000 */
[----:B------:R-:W-:Y:S01]  /*1880*/  ISETP.GE.U32.AND P0, PT, R8, R9, PT ;  /* 0x000000090800720c */ /* 0x000fe20003f06070 */
[----:B---3--:R-:W-:Y:S02]  /*1890*/  IMAD.MOV.U32 R13, RZ, RZ, RZ ;  /* 0x000000ffff0d7224 */ /* 0x008fe400078e00ff */
[----:B------:R-:W-:Y:S01]  /*18a0*/  HFMA2 R12, -RZ, RZ, 0, 5.9604644775390625e-08 ;  /* 0x00000001ff0c7431 */ /* 0x000fe200000001ff */
[----:B------:R-:W-:Y:S09]  /*18b0*/  BSSY B1, `(.L_x_27) ;  /* 0x0000009000017945 */ /* 0x000ff20003800000 */
[----:B------:R3:W4:Y:S02]  /*18c0*/  @!P0 LDS R13, [R0] ;  /* 0x00000000000d8984 */ /* 0x0007240000000800 */
.L_x_29:
[----:B------:R-:W-:-:S03]  /*18d0*/  UMOV UR4, 0xffffffff ;  /* 0xffffffff00047882 */ /* 0x000fc60000000000 */
[----:B------:R-:W-:Y:S05]  /*18e0*/  BRA.DIV UR4, `(.L_x_28) ;  /* 0x0000003e04407947 */ /* 0x000fea000b800000 */
[----:B----4-:R4:W0:Y:S02]  /*18f0*/  SHFL.BFLY PT, R14, R13, R12, 0x1f ;  /* 0x0c001f0c0d0e7589 */ /* 0x01082400000e0000 */
.L_x_98:
[----:B----4-:R-:W-:Y:S02]  /*1900*/  IMAD.SHL.U32 R12, R12, 0x2, RZ ;  /* 0x000000020c0c7824 */ /* 0x010fe400078e00ff */
[----:B0-----:R-:W-:-:S03]  /*1910*/  FADD R13, R14, R13 ;  /* 0x0000000d0e0d7221 */ /* 0x001fc60000000000 */
[----:B------:R-:W-:-:S13]  /*1920*/  ISETP.GE.AND P0, PT, R12, R9, PT ;  /* 0x000000090c00720c */ /* 0x000fda0003f06270 */
[----:B------:R-:W-:Y:S05]  /*1930*/  @!P0 BRA `(.L_x_29) ;  /* 0xfffffffc00e48947 */ /* 0x000fea000383ffff */
[----:B------:R-:W-:Y:S05]  /*1940*/  BSYNC B1 ;  /* 0x0000000000017941 */ /* 0x000fea0003800000 */
.L_x_27:
[----:B------:R-:W-:-:S13]  /*1950*/  ISETP.NE.AND P0, PT, R8, RZ, PT ;  /* 0x000000ff0800720c */ /* 0x000fda0003f05270 */
[----:B------:R4:W-:Y:S02]  /*1960*/  @!P0 STS [R17], R13 ;  /* 0x0000000d11008388 */ /* 0x0009e40000000800 */
.L_x_26:
[----:B------:R-:W-:Y:S05]  /*1970*/  BSYNC B0 ;  /* 0x0000000000007941 */ /* 0x000fea0003800000 */
.L_x_25:
        /* <DEDUP_REMOVED lines=13> */
.L_x_102:
[----:B------:R-:W-:Y:S05]  /*1a50*/  @!P1 BRA `(.L_x_31) ;  /* 0x0000000000109947 */ /* 0x000fea0003800000 */
[----:B------:R-:W-:Y:S02]  /*1a60*/  PRMT R6, RZ, 0x654, R6 ;  /* 0x00000654ff067816 */ /* 0x000fe40000000006 */
[----:B------:R-:W-:-:S05]  /*1a70*/  MOV R7, R7 ;  /* 0x0000000700077202 */ /* 0x000fca0000000f00 */
[----:B------:R-:W5:Y:S04]  /*1a80*/  LD.E R6, desc[UR36][R6.64] ;  /* 0x0000002406067980 */ /* 0x000f68000c101900 */
[----:B-----5:R0:W-:Y:S02]  /*1a90*/  STS [R17], R6 ;  /* 0x0000000611007388 */ /* 0x0201e40000000800 */
.L_x_31:
        /* <DEDUP_REMOVED lines=11> */
.L_x_105:
[----:B------:R-:W-:-:S03]  /*1b50*/  UMOV UR4, 0xffffffff ;  /* 0xffffffff00047882 */ /* 0x000fc60000000000 */
[----:B------:R-:W-:Y:S05]  /*1b60*/  BRA.DIV UR4, `(.L_x_33) ;  /* 0x0000003e044c7947 */ /* 0x000fea000b800000 */
[----:B------:R-:W-:Y:S01]  /*1b70*/  UCGABAR_WAIT ;  /* 0x0000000000007dc7 */ /* 0x000fe20008000000 */
[----:B------:R-:W-:Y:S01]  /*1b80*/  CCTL.IVALL ;  /* 0x00000000ff00798f */ /* 0x000fe20002000000 */
.L_x_23:
[----:B0--34-:R-:W0:Y:S01]  /*1b90*/  LDS R17, [R17] ;  /* 0x0000000011117984 */ /* 0x019e220000000800 */
[----:B------:R-:W-:Y:S01]  /*1ba0*/  ISETP.NE.AND P0, PT, R18, RZ, PT ;  /* 0x000000ff1200720c */ /* 0x000fe20003f05270 */
[----:B------:R-:W-:-:S12]  /*1bb0*/  IMAD.IADD R18, R22, 0x1, R24 ;  /* 0x0000000116127824 */ /* 0x000fd800078e0218 */
[----:B------:R-:W-:Y:S05]  /*1bc0*/  @!P0 BRA `(.L_x_34) ;  /* 0x0000000000408947 */ /* 0x000fea0003800000 */
[----:B--2---:R-:W-:Y:S01]  /*1bd0*/  MOV R0, 0x0 ;  /* 0x0000000000007802 */ /* 0x004fe20000000f00 */
        /* <DEDUP_REMOVED lines=15> */
.L_x_34:
[----:B------:R-:W-:-:S13]  /*1cd0*/  ISETP.GE.AND P0, PT, R19, R16, PT ;  /* 0x000000101300720c */ /* 0x000fda0003f06270 */
[----:B------:R-:W-:Y:S05]  /*1ce0*/  @P0 EXIT ;  /* 0x000000000000094d */ /* 0x000fea0003800000 */
[----:B------:R-:W-:Y:S01]  /*1cf0*/  SHF.L.U32 R24, R2, 0x2, RZ ;  /* 0x0000000202187819 */ /* 0x000fe200000006ff */
[----:B------:R-:W-:Y:S03]  /*1d00*/  BSSY.RECONVERGENT B0, `(.L_x_35) ;  /* 0x0000036000007945 */ /* 0x000fe60003800200 */
[----:B------:R-:W3:Y:S01]  /*1d10*/  I2F.U32.RP R7, R24 ;  /* 0x0000001800077306 */ /* 0x000ee20000209000 */
[--C-:B-1----:R-:W-:Y:S01]  /*1d20*/  IMAD.IADD R3, R19, 0x1, R24.reuse ;  /* 0x0000000113037824 */ /* 0x102fe200078e0218 */
[----:B------:R-:W-:Y:S01]  /*1d30*/  ISETP.NE.U32.AND P2, PT, R24, RZ, PT ;  /* 0x000000ff1800720c */ /* 0x000fe20003f45070 */
[----:B------:R-:W-:-:S03]  /*1d40*/  IMAD.MOV R9, RZ, RZ, -R24 ;  /* 0x000000ffff097224 */ /* 0x000fc600078e0a18 */
[----:B------:R-:W-:Y:S02]  /*1d50*/  ISETP.GE.U32.AND P0, PT, R3, R16, PT ;  /* 0x000000100300720c */ /* 0x000fe40003f06070 */
[----:B--2---:R-:W-:Y:S02]  /*1d60*/  VIMNMX.U32 R0, PT, PT, R16, R3, !PT ;  /* 0x0000000310007248 */ /* 0x004fe40007fe0000 */
[----:B------:R-:W-:-:S04]  /*1d70*/  SEL R6, RZ, 0x1, P0 ;  /* 0x00000001ff067807 */ /* 0x000fc80000000000 */
[----:B------:R-:W-:Y:S01]  /*1d80*/  IADD3 R3, PT, PT, R0, -R3, -R6 ;  /* 0x8000000300037210 */ /* 0x000fe20007ffe806 */
[----:B---3--:R-:W1:Y:S02]  /*1d90*/  MUFU.RCP R7, R7 ;  /* 0x0000000700077308 */ /* 0x008e640000001000 */
[----:B-1----:R-:W-:Y:S02]  /*1da0*/  VIADD R4, R7, 0xffffffe ;  /* 0x0ffffffe07047836 */ /* 0x002fe40000000000 */
[----:B------:R-:W1:Y:S04]  /*1db0*/  S2R R7, SR_CgaCtaId ;  /* 0x0000000000077919 */ /* 0x000e680000008800 */
[----:B------:R2:W3:Y:S02]  /*1dc0*/  F2I.FTZ.U32.TRUNC.NTZ R5, R4 ;  /* 0x0000000400057305 */ /* 0x0004e4000021f000 */
[----:B--2---:R-:W-:-:S02]  /*1dd0*/  HFMA2 R4, -RZ, RZ, 0, 0 ;  /* 0x00000000ff047431 */ /* 0x004fc400000001ff */
[----:B---3--:R-:W-:-:S04]  /*1de0*/  IMAD R9, R9, R5, RZ ;  /* 0x0000000509097224 */ /* 0x008fc800078e02ff */
[----:B------:R-:W-:-:S06]  /*1df0*/  IMAD.HI.U32 R8, R5, R9, R4 ;  /* 0x0000000905087227 */ /* 0x000fcc00078e0004 */
[----:B------:R-:W-:-:S04]  /*1e00*/  IMAD.HI.U32 R5, R8, R3, RZ ;  /* 0x0000000308057227 */ /* 0x000fc800078e00ff */
[----:B------:R-:W-:-:S04]  /*1e10*/  IMAD.MOV R0, RZ, RZ, -R5 ;  /* 0x000000ffff007224 */ /* 0x000fc800078e0a05 */
[----:B------:R-:W-:-:S05]  /*1e20*/  IMAD R3, R24, R0, R3 ;  /* 0x0000000018037224 */ /* 0x000fca00078e0203 */
[----:B------:R-:W-:-:S13]  /*1e30*/  ISETP.GE.U32.AND P0, PT, R3, R24, PT ;  /* 0x000000180300720c */ /* 0x000fda0003f06070 */
[----:B------:R-:W-:Y:S02]  /*1e40*/  @P0 IMAD.IADD R3, R3, 0x1, -R24 ;  /* 0x0000000103030824 */ /* 0x000fe400078e0a18 */
[----:B------:R-:W-:-:S03]  /*1e50*/  @P0 VIADD R5, R5, 0x1 ;  /* 0x0000000105050836 */ /* 0x000fc60000000000 */
[----:B------:R-:W-:-:S13]  /*1e60*/  ISETP.GE.U32.AND P1, PT, R3, R24, PT ;  /* 0x000000180300720c */ /* 0x000fda0003f26070 */
[----:B------:R-:W-:Y:S02]  /*1e70*/  @P1 IADD3 R5, PT, PT, R5, 0x1, RZ ;  /* 0x0000000105051810 */ /* 0x000fe40007ffe0ff */
[----:B------:R-:W-:-:S05]  /*1e80*/  @!P2 LOP3.LUT R5, RZ, R24, RZ, 0x33, !PT ;  /* 0x00000018ff05a212 */ /* 0x000fca00078e33ff */
[----:B------:R-:W-:-:S05]  /*1e90*/  IMAD.IADD R3, R6, 0x1, R5 ;  /* 0x0000000106037824 */ /* 0x000fca00078e0205 */
[C---:B------:R-:W-:Y:S02]  /*1ea0*/  LOP3.LUT R0, R3.reuse, 0x3, RZ, 0xc0, !PT ;  /* 0x0000000303007812 */ /* 0x040fe400078ec0ff */
[----:B------:R-:W-:Y:S02]  /*1eb0*/  ISETP.GE.U32.AND P0, PT, R3, 0x3, PT ;  /* 0x000000030300780c */ /* 0x000fe40003f06070 */
[----:B------:R-:W-:Y:S02]  /*1ec0*/  ISETP.NE.AND P1, PT, R0, 0x3, PT ;  /* 0x000000030000780c */ /* 0x000fe40003f25270 */
[----:B------:R-:W-:-:S04]  /*1ed0*/  MOV R0, 0x400 ;  /* 0x0000040000007802 */ /* 0x000fc80000000f00 */
[----:B-1----:R-:W-:Y:S02]  /*1ee0*/  LEA R12, R7, R0, 0x18 ;  /* 0x00000000070c7211 */ /* 0x002fe400078ec0ff */
[----:B------:R-:W-:-:S05]  /*1ef0*/  SHF.R.S32.HI R0, RZ, 0x1f, R18 ;  /* 0x0000001fff007819 */ /* 0x000fca0000011412 */
[----:B------:R-:W-:Y:S05]  /*1f00*/  @!P1 BRA `(.L_x_36) ;  /* 0x0000000000549947 */ /* 0x000fea0003800000 */
[----:B------:R-:W1:Y:S01]  /*1f10*/  S2R R11, SR_TID.X ;  /* 0x00000000000b7919 */ /* 0x000e620000002100 */
[----:B------:R-:W-:-:S05]  /*1f20*/  VIADD R3, R3, 0x1 ;  /* 0x0000000103037836 */ /* 0x000fca0000000000 */
[----:B------:R-:W-:-:S04]  /*1f30*/  LOP3.LUT R3, R3, 0x3, RZ, 0xc0, !PT ;  /* 0x0000000303037812 */ /* 0x000fc800078ec0ff */
[----:B------:R-:W-:Y:S01]  /*1f40*/  IADD3 R3, PT, PT, -R3, RZ, RZ ;  /* 0x000000ff03037210 */ /* 0x000fe20007ffe1ff */
[----:B-1----:R-:W-:-:S07]  /*1f50*/  IMAD R11, R11, 0x10, R12 ;  /* 0x000000100b0b7824 */ /* 0x002fce00078e020c */
.L_x_37:
[----:B-1----:R1:W0:Y:S01]  /*1f60*/  LDS.128 R4, [R11] ;  /* 0x000000000b047984 */ /* 0x0022220000000c00 */
[----:B------:R-:W2:Y:S01]  /*1f70*/  LDCU.64 UR4, c[0x0][0x388] ;  /* 0x00007100ff0477ac */ /* 0x000ea20008000a00 */
[----:B------:R-:W-:Y:S01]  /*1f80*/  IADD3 R9, P1, PT, R18, R19, RZ ;  /* 0x0000001312097210 */ /* 0x000fe20007f3e0ff */
[----:B------:R-:W-:-:S03]  /*1f90*/  VIADD R3, R3, 0x1 ;  /* 0x0000000103037836 */ /* 0x000fc60000000000 */
[----:B------:R-:W-:Y:S01]  /*1fa0*/  LEA.HI.X.SX32 R10, R19, R0, 0x1, P1 ;  /* 0x00000000130a7211 */ /* 0x000fe200008f0eff */
[----:B------:R-:W-:Y:S02]  /*1fb0*/  IMAD.IADD R19, R24, 0x1, R19 ;  /* 0x0000000118137824 */ /* 0x000fe400078e0213 */
[----:B-1----:R-:W-:Y:S01]  /*1fc0*/  IMAD R11, R2, 0x10, R11 ;  /* 0x00000010020b7824 */ /* 0x002fe200078e020b */
[----:B--2---:R-:W-:-:S04]  /*1fd0*/  LEA R8, P1, R9, UR4, 0x2 ;  /* 0x0000000409087c11 */ /* 0x004fc8000f8210ff */
[----:B------:R-:W-:Y:S02]  /*1fe0*/  LEA.HI.X R9, R9, UR5, R10, 0x2, P1 ;  /* 0x0000000509097c11 */ /* 0x000fe400088f140a */
[----:B------:R-:W-:Y:S01]  /*1ff0*/  ISETP.NE.AND P1, PT, R3, RZ, PT ;  /* 0x000000ff0300720c */ /* 0x000fe20003f25270 */
[C---:B0-----:R-:W-:Y:S01]  /*2000*/  FADD R4, R17.reuse, R4 ;  /* 0x0000000411047221 */ /* 0x041fe20000000000 */
[C---:B------:R-:W-:Y:S01]  /*2010*/  FADD R5, R17.reuse, R5 ;  /* 0x0000000511057221 */ /* 0x040fe20000000000 */
[C---:B------:R-:W-:Y:S01]  /*2020*/  FADD R6, R17.reuse, R6 ;  /* 0x0000000611067221 */ /* 0x040fe20000000000 */
[----:B------:R-:W-:-:S05]  /*2030*/  FADD R7, R17, R7 ;  /* 0x0000000711077221 */ /* 0x000fca0000000000 */
[----:B------:R1:W-:Y:S04]  /*2040*/  STG.E.128 desc[UR36][R8.64], R4 ;  /* 0x0000000408007986 */ /* 0x0003e8000c101d24 */
[----:B------:R-:W-:Y:S05]  /*2050*/  @P1 BRA `(.L_x_37) ;  /* 0xfffffffc00c01947 */ /* 0x000fea000383ffff */
.L_x_36:
[----:B------:R-:W-:Y:S05]  /*2060*/  BSYNC.RECONVERGENT B0 ;  /* 0x0000000000007941 */ /* 0x000fea0003800200 */
.L_x_35:
[----:B------:R-:W-:Y:S05]  /*2070*/  @!P0 EXIT ;  /* 0x000000000000894d */ /* 0x000fea0003800000 */
[C---:B------:R-:W-:Y:S01]  /*2080*/  LEA R29, R19.reuse, R12, 0x2 ;  /* 0x0000000c131d7211 */ /* 0x040fe200078e10ff */
[C-C-:B------:R-:W-:Y:S02]  /*2090*/  IMAD R27, R2.reuse, 0xc, R19.reuse ;  /* 0x0000000c021b7824 */ /* 0x140fe400078e0213 */
[----:B------:R-:W-:Y:S02]  /*20a0*/  IMAD R25, R2, 0x8, R19 ;  /* 0x0000000802197824 */ /* 0x000fe400078e0213 */
[----:B------:R-:W-:-:S07]  /*20b0*/  IMAD.IADD R3, R19, 0x1, R24 ;  /* 0x0000000113037824 */ /* 0x000fce00078e0218 */
.L_x_38:
[----:B-1-3--:R1:W0:Y:S01]  /*20c0*/  LDS.128 R4, [R29] ;  /* 0x000000001d047984 */ /* 0x00a2220000000c00 */
[----:B------:R-:W2:Y:S01]  /*20d0*/  LDCU.64 UR4, c[0x0][0x388] ;  /* 0x00007100ff0477ac */ /* 0x000ea20008000a00 */
[----:B------:R-:W-:Y:S01]  /*20e0*/  IADD3 R8, P0, PT, R18, R19, RZ ;  /* 0x0000001312087210 */ /* 0x000fe20007f1e0ff */
[----:B------:R-:W-:-:S03]  /*20f0*/  IMAD R9, R2, 0x10, R29 ;  /* 0x0000001002097824 */ /* 0x000fc600078e021d */
[----:B------:R-:W-:Y:S02]  /*2100*/  LEA.HI.X.SX32 R11, R19, R0, 0x1, P0 ;  /* 0x00000000130b7211 */ /* 0x000fe400000f0eff */
[----:B------:R-:W3:Y:S01]  /*2110*/  LDS.128 R12, [R9] ;  /* 0x00000000090c7984 */ /* 0x000ee20000000c00 */
[----:B------:R-:W-:Y:S01]  /*2120*/  IADD3 R19, PT, PT, R24, R19, R24 ;  /* 0x0000001318137210 */ /* 0x000fe20007ffe018 */
[----:B-1----:R-:W-:-:S03]  /*2130*/  IMAD R29, R2, 0x40, R29 ;  /* 0x00000040021d7824 */ /* 0x002fc600078e021d */
[----:B------:R-:W-:Y:S02]  /*2140*/  IADD3 R19, PT, PT, R24, R19, R24 ;  /* 0x0000001318137210 */ /* 0x000fe40007ffe018 */
[----:B--2---:R-:W-:-:S04]  /*2150*/  LEA R32, P0, R8, UR4, 0x2 ;  /* 0x0000000408207c11 */ /* 0x004fc8000f8010ff */
[----:B------:R-:W-:Y:S02]  /*2160*/  LEA.HI.X R33, R8, UR5, R11, 0x2, P0 ;  /* 0x0000000508217c11 */ /* 0x000fe400080f140b */
[----:B------:R-:W-:Y:S02]  /*2170*/  LEA R11, R2, R9, 0x4 ;  /* 0x00000009020b7211 */ /* 0x000fe400078e20ff */
[----:B------:R-:W-:-:S04]  /*2180*/  IADD3 R26, P0, PT, R18, R3, RZ ;  /* 0x00000003121a7210 */ /* 0x000fc80007f1e0ff */
[----:B------:R-:W-:Y:S02]  /*2190*/  LEA.HI.X.SX32 R31, R3, R0, 0x1, P0 ;  /* 0x00000000031f7211 */ /* 0x000fe400000f0eff */
[----:B------:R-:W-:Y:S02]  /*21a0*/  LEA R30, P0, R26, UR4, 0x2 ;  /* 0x000000041a1e7c11 */ /* 0x000fe4000f8010ff */
[----:B------:R-:W-:Y:S02]  /*21b0*/  LEA R3, R2, R3, 0x4 ;  /* 0x0000000302037211 */ /* 0x000fe400078e20ff */
[----:B------:R-:W-:Y:S01]  /*21c0*/  LEA.HI.X R31, R26, UR5, R31, 0x2, P0 ;  /* 0x000000051a1f7c11 */ /* 0x000fe200080f141f */
[C---:B0-----:R-:W-:Y:S01]  /*21d0*/  FADD R20, R17.reuse, R4 ;  /* 0x0000000411147221 */ /* 0x041fe20000000000 */
[----:B------:R-:W-:Y:S02]  /*21e0*/  IMAD R4, R2, 0x10, R11 ;  /* 0x0000001002047824 */ /* 0x000fe400078e020b */
[C---:B------:R-:W-:Y:S01]  /*21f0*/  FADD R21, R17.reuse, R5 ;  /* 0x0000000511157221 */ /* 0x040fe20000000000 */
[C---:B------:R-:W-:Y:S01]  /*2200*/  FADD R22, R17.reuse, R6 ;  /* 0x0000000611167221 */ /* 0x040fe20000000000 */
[C---:B------:R-:W-:Y:S01]  /*2210*/  FADD R23, R17.reuse, R7 ;  /* 0x0000000711177221 */ /* 0x040fe20000000000 */
[----:B------:R-:W0:Y:S01]  /*2220*/  LDS.128 R8, [R11] ;  /* 0x000000000b087984 */ /* 0x000e220000000c00 */
[----:B---3--:R-:W-:-:S03]  /*2230*/  FADD R12, R17, R12 ;  /* 0x0000000c110c7221 */ /* 0x008fc60000000000 */
[----:B------:R-:W1:Y:S01]  /*2240*/  LDS.128 R4, [R4] ;  /* 0x0000000004047984 */ /* 0x000e620000000c00 */
[C---:B------:R-:W-:Y:S01]  /*2250*/  FADD R13, R17.reuse, R13 ;  /* 0x0000000d110d7221 */ /* 0x040fe20000000000 */
[C---:B------:R-:W-:Y:S01]  /*2260*/  FADD R14, R17.reuse, R14 ;  /* 0x0000000e110e7221 */ /* 0x040fe20000000000 */
[----:B------:R-:W-:Y:S01]  /*2270*/  FADD R15, R17, R15 ;  /* 0x0000000f110f7221 */ /* 0x000fe20000000000 */
[----:B------:R2:W-:Y:S04]  /*2280*/  STG.E.128 desc[UR36][R32.64], R20 ;  /* 0x0000001420007986 */ /* 0x0005e8000c101d24 */
[----:B------:R3:W-:Y:S01]  /*2290*/  STG.E.128 desc[UR36][R30.64], R12 ;  /* 0x0000000c1e007986 */ /* 0x0007e2000c101d24 */
[C---:B--2---:R-:W-:Y:S02]  /*22a0*/  IADD3 R23, P0, PT, R18.reuse, R25, RZ ;  /* 0x0000001912177210 */ /* 0x044fe40007f1e0ff */
[----:B------:R-:W-:-:S02]  /*22b0*/  IADD3 R21, P1, PT, R18, R27, RZ ;  /* 0x0000001b12157210 */ /* 0x000fc40007f3e0ff */
[-C--:B------:R-:W-:Y:S01]  /*22c0*/  LEA.HI.X.SX32 R28, R25, R0.reuse, 0x1, P0 ;  /* 0x00000000191c7211 */ /* 0x080fe200000f0eff */
[C---:B------:R-:W-:Y:S01]  /*22d0*/  IMAD R25, R2.reuse, 0x10, R25 ;  /* 0x0000001002197824 */ /* 0x040fe200078e0219 */
[----:B------:R-:W-:Y:S02]  /*22e0*/  LEA R22, P0, R23, UR4, 0x2 ;  /* 0x0000000417167c11 */ /* 0x000fe4000f8010ff */
[----:B------:R-:W-:Y:S01]  /*22f0*/  LEA.HI.X.SX32 R26, R27, R0, 0x1, P1 ;  /* 0x000000001b1a7211 */ /* 0x000fe200008f0eff */
[----:B------:R-:W-:Y:S01]  /*2300*/  IMAD R27, R2, 0x10, R27 ;  /* 0x00000010021b7824 */ /* 0x000fe200078e021b */
[----:B------:R-:W-:Y:S02]  /*2310*/  LEA R20, P1, R21, UR4, 0x2 ;  /* 0x0000000415147c11 */ /* 0x000fe4000f8210ff */
[----:B------:R-:W-:Y:S01]  /*2320*/  LEA.HI.X R23, R23, UR5, R28, 0x2, P0 ;  /* 0x0000000517177c11 */ /* 0x000fe200080f141c */
[C---:B0-----:R-:W-:Y:S01]  /*2330*/  FADD R8, R17.reuse, R8 ;  /* 0x0000000811087221 */ /* 0x041fe20000000000 */
[C---:B------:R-:W-:Y:S01]  /*2340*/  FADD R9, R17.reuse, R9 ;  /* 0x0000000911097221 */ /* 0x040fe20000000000 */
[C---:B------:R-:W-:Y:S01]  /*2350*/  FADD R10, R17.reuse, R10 ;  /* 0x0000000a110a7221 */ /* 0x040fe20000000000 */
[----:B------:R-:W-:Y:S01]  /*2360*/  FADD R11, R17, R11 ;  /* 0x0000000b110b7221 */ /* 0x000fe20000000000 */
[----:B------:R-:W-:Y:S01]  /*2370*/  LEA.HI.X R21, R21, UR5, R26, 0x2, P1 ;  /* 0x0000000515157c11 */ /* 0x000fe200088f141a */
[C---:B-1----:R-:W-:Y:S01]  /*2380*/  FADD R4, R17.reuse, R4 ;  /* 0x0000000411047221 */ /* 0x042fe20000000000 */
[C---:B------:R-:W-:Y:S01]  /*2390*/  FADD R5, R17.reuse, R5 ;  /* 0x0000000511057221 */ /* 0x040fe20000000000 */
[C---:B------:R-:W-:Y:S01]  /*23a0*/  FADD R6, R17.reuse, R6 ;  /* 0x0000000611067221 */ /* 0x040fe20000000000 */
[----:B------:R-:W-:Y:S01]  /*23b0*/  FADD R7, R17, R7 ;  /* 0x0000000711077221 */ /* 0x000fe20000000000 */
[----:B------:R3:W-:Y:S01]  /*23c0*/  STG.E.128 desc[UR36][R22.64], R8 ;  /* 0x0000000816007986 */ /* 0x0007e2000c101d24 */
[----:B------:R-:W-:-:S03]  /*23d0*/  ISETP.GE.AND P0, PT, R19, R16, PT ;  /* 0x000000101300720c */ /* 0x000fc60003f06270 */
[----:B------:R3:W-:Y:S10]  /*23e0*/  STG.E.128 desc[UR36][R20.64], R4 ;  /* 0x0000000414007986 */ /* 0x0007f4000c101d24 */
[----:B------:R-:W-:Y:S05]  /*23f0*/  @!P0 BRA `(.L_x_38) ;  /* 0xfffffffc00308947 */ /* 0x000fea000383ffff */
[----:B------:R-:W-:Y:S05]  /*2400*/  EXIT ;  /* 0x000000000000794d */ /* 0x000fea0003800000 */
.L_x_0:
        /* <DEDUP_REMOVED lines=22> */
.L_x_39:
[----:B------:R-:W1:Y:S01]  /*2570*/  S2R R0, SR_CTAID.X ;  /* 0x0000000000007919 */ /* 0x000e620000002500 */
[----:B------:R-:W2:Y:S01]  /*2580*/  LDCU UR4, c[0x0][0x390] ;  /* 0x00007200ff0477ac */ /* 0x000ea20008000800 */
[----:B-1----:R-:W-:-:S04]  /*2590*/  SHF.R.U32.HI R19, RZ, 0x3, R0 ;  /* 0x00000003ff137819 */ /* 0x002fc80000011600 */
[----:B--2---:R-:W-:-:S13]  /*25a0*/  ISETP.GE.AND P0, PT, R19, UR4, PT ;  /* 0x0000000413007c0c */ /* 0x004fda000bf06270 */
[----:B------:R-:W-:Y:S05]  /*25b0*/  @!P0 BRA `(.L_x_40) ;  /* 0x0000000000408947 */ /* 0x000fea0003800000 */
[----:B------:R-:W-:Y:S01]  /*25c0*/  MOV R0, 0x0 ;  /* 0x0000000000007802 */ /* 0x000fe20000000f00 */
[----:B------:R-:W1:Y:S01]  /*25d0*/  LDCU.64 UR4, c[0x4][0x48] ;  /* 0x01000900ff0477ac */ /* 0x000e620008000a00 */
[----:B------:R-:W-:Y:S02]  /*25e0*/  HFMA2 R13, -RZ, RZ, 0, 0 ;  /* 0x00000000ff0d7431 */ /* 0x000fe400000001ff */
[----:B------:R-:W-:Y:S01]  /*25f0*/  IMAD.MOV.U32 R8, RZ, RZ, 0x104 ;  /* 0x00000104ff087424 */ /* 0x000fe200078e00ff */
[----:B------:R2:W3:Y:S01]  /*2600*/  LDC.64 R2, c[0x4][R0] ;  /* 0x0100000000027b82 */ /* 0x0004e20000000a00 */
[----:B------:R-:W4:Y:S01]  /*2610*/  LDCU.64 UR6, c[0x4][0x30] ;  /* 0x01000600ff0677ac */ /* 0x000f220008000a00 */
[----:B------:R-:W-:Y:S01]  /*2620*/  IMAD.MOV.U32 R12, RZ, RZ, 0x1 ;  /* 0x00000001ff0c7424 */ /* 0x000fe200078e00ff */
[----:B------:R-:W5:Y:S01]  /*2630*/  LDCU.64 UR8, c[0x4][0x20] ;  /* 0x01000400ff0877ac */ /* 0x000f620008000a00 */
[----:B-1----:R-:W-:Y:S01]  /*2640*/  MOV R4, UR4 ;  /* 0x0000000400047c02 */ /* 0x002fe20008000f00 */
[----:B------:R-:W-:-:S02]  /*2650*/  IMAD.U32 R5, RZ, RZ, UR5 ;  /* 0x00000005ff057e24 */ /* 0x000fc4000f8e00ff */
[----:B----4-:R-:W-:Y:S02]  /*2660*/  IMAD.U32 R6, RZ, RZ, UR6 ;  /* 0x00000006ff067e24 */ /* 0x010fe4000f8e00ff */
[----:B------:R-:W-:Y:S01]  /*2670*/  IMAD.U32 R7, RZ, RZ, UR7 ;  /* 0x00000007ff077e24 */ /* 0x000fe2000f8e00ff */
[----:B-----5:R-:W-:Y:S01]  /*2680*/  MOV R10, UR8 ;  /* 0x00000008000a7c02 */ /* 0x020fe20008000f00 */
[----:B--2---:R-:W-:-:S07]  /*2690*/  IMAD.U32 R11, RZ, RZ, UR9 ;  /* 0x00000009ff0b7e24 */ /* 0x004fce000f8e00ff */
[----:B------:R-:W-:-:S07]  /*26a0*/  LEPC R20, `(.L_x_40) ;  /* 0x000000001014794e */ /* 0x000fce0000000000 */
[----:B0--3--:R-:W-:Y:S05]  /*26b0*/  CALL.ABS.NOINC R2 ;  /* 0x0000000002007343 */ /* 0x009fea0003c00000 */
.L_x_40:
[----:B------:R-:W1:Y:S01]  /*26c0*/  LDCU UR4, c[0x0][0x394] ;  /* 0x00007280ff0477ac */ /* 0x000e620008000800 */
[----:B------:R-:W2:Y:S01]  /*26d0*/  S2R R17, SR_CgaCtaId ;  /* 0x0000000000117919 */ /* 0x000ea20000008800 */
[----:B-1----:R-:W-:Y:S02]  /*26e0*/  ULOP3.LUT UP0, URZ, UR4, 0x7, URZ, 0xc0, !UPT ;  /* 0x0000000704ff7892 */ /* 0x002fe4000f80c0ff */
[----:B------:R-:W-:-:S07]  /*26f0*/  IMAD R19, R19, UR4, RZ ;  /* 0x0000000413137c24 */ /* 0x000fce000f8e02ff */
[----:B------:R-:W-:Y:S05]  /*2700*/  BRA.U !UP0, `(.L_x_41) ;  /* 0x0000000108407547 */ /* 0x000fea000b800000 */
[----:B------:R-:W-:Y:S01]  /*2710*/  MOV R0, 0x0 ;  /* 0x0000000000007802 */ /* 0x000fe20000000f00 */
[----:B------:R-:W1:Y:S01]  /*2720*/  LDCU.64 UR6, c[0x4][0x28] ;  /* 0x01000500ff0677ac */ /* 0x000e620008000a00 */
[----:B------:R-:W-:Y:S02]  /*2730*/  HFMA2 R12, -RZ, RZ, 0, 5.9604644775390625e-08 ;  /* 0x00000001ff0c7431 */ /* 0x000fe400000001ff */
[----:B------:R-:W-:Y:S01]  /*2740*/  IMAD.MOV.U32 R8, RZ, RZ, 0xec ;  /* 0x000000ecff087424 */ /* 0x000fe200078e00ff */
[----:B------:R3:W4:Y:S01]  /*2750*/  LDC.64 R2, c[0x4][R0] ;  /* 0x0100000000027b82 */ /* 0x0007220000000a00 */
[----:B------:R-:W5:Y:S01]  /*2760*/  LDCU.64 UR8, c[0x4][0x30] ;  /* 0x01000600ff0877ac */ /* 0x000f620008000a00 */
[----:B------:R-:W-:Y:S01]  /*2770*/  IMAD.MOV.U32 R13, RZ, RZ, RZ ;  /* 0x000000ffff0d7224 */ /* 0x000fe200078e00ff */
[----:B------:R-:W0:Y:S01]  /*2780*/  LDCU.64 UR4, c[0x4][0x18] ;  /* 0x01000300ff0477ac */ /* 0x000e220008000a00 */
[----:B-1----:R-:W-:Y:S02]  /*2790*/  IMAD.U32 R4, RZ, RZ, UR6 ;  /* 0x00000006ff047e24 */ /* 0x002fe4000f8e00ff */
[----:B------:R-:W-:-:S02]  /*27a0*/  IMAD.U32 R5, RZ, RZ, UR7 ;  /* 0x00000007ff057e24 */ /* 0x000fc4000f8e00ff */
[----:B-----5:R-:W-:Y:S01]  /*27b0*/  IMAD.U32 R6, RZ, RZ, UR8 ;  /* 0x00000008ff067e24 */ /* 0x020fe2000f8e00ff */
[----:B------:R-:W-:Y:S01]  /*27c0*/  MOV R7, UR9 ;  /* 0x0000000900077c02 */ /* 0x000fe20008000f00 */
[----:B0-----:R-:W-:Y:S02]  /*27d0*/  IMAD.U32 R10, RZ, RZ, UR4 ;  /* 0x00000004ff0a7e24 */ /* 0x001fe4000f8e00ff */
[----:B---3--:R-:W-:-:S07]  /*27e0*/  IMAD.U32 R11, RZ, RZ, UR5 ;  /* 0x00000005ff0b7e24 */ /* 0x008fce000f8e00ff */
[----:B------:R-:W-:-:S07]  /*27f0*/  LEPC R20, `(.L_x_41) ;  /* 0x000000001014794e */ /* 0x000fce0000000000 */
[----:B--2-4-:R-:W-:Y:S05]  /*2800*/  CALL.ABS.NOINC R2 ;  /* 0x0000000002007343 */ /* 0x014fea0003c00000 */
.L_x_41:
[----:B------:R-:W1:Y:S02]  /*2810*/  LDC R18, c[0x0][0x394] ;  /* 0x0000e500ff127b82 */ /* 0x000e640000000800 */
[----:B-1----:R-:W-:-:S04]  /*2820*/  SHF.R.S32.HI R3, RZ, 0x1f, R18 ;  /* 0x0000001fff037819 */ /* 0x002fc80000011412 */
[----:B------:R-:W-:Y:S02]  /*2830*/  LEA.HI R2, R3, R18, RZ, 0x3 ;  /* 0x0000001203027211 */ /* 0x000fe400078f18ff */
[----:B------:R-:W-:Y:S02]  /*2840*/  LOP3.LUT P0, R18, R18, 0x3f, RZ, 0xc0, !PT ;  /* 0x0000003f12127812 */ /* 0x000fe4000780c0ff */
[----:B------:R-:W-:-:S05]  /*2850*/  SHF.R.S32.HI R2, RZ, 0x3, R2 ;  /* 0x00000003ff027819 */ /* 0x000fca0000011402 */
[----:B--2---:R-:W-:-:S06]  /*2860*/  IMAD R16, R2, R17, RZ ;  /* 0x0000001102107224 */ /* 0x004fcc00078e02ff */
[----:B------:R-:W-:Y:S05]  /*2870*/  @!P0 BRA `(.L_x_42) ;  /* 0x0000000000408947 */ /* 0x000fea0003800000 */
[----:B------:R-:W-:Y:S01]  /*2880*/  MOV R0, 0x0 ;  /* 0x0000000000007802 */ /* 0x000fe20000000f00 */
[----:B------:R-:W1:Y:S01]  /*2890*/  LDCU.64 UR4, c[0x4][0x50] ;  /* 0x01000a00ff0477ac */ /* 0x000e620008000a00 */
[----:B------:R-:W-:Y:S02]  /*28a0*/  HFMA2 R8, -RZ, RZ, 0, 1.4245510101318359375e-05 ;  /* 0x000000efff087431 */ /* 0x000fe400000001ff */
        /* <DEDUP_REMOVED lines=13> */
.L_x_42:
[----:B------:R-:W1:Y:S01]  /*2980*/  S2R R3, SR_TID.X ;  /* 0x0000000000037919 */ /* 0x000e620000002100 */
[----:B------:R-:W-:Y:S01]  /*2990*/  BSSY.RECONVERGENT B0, `(.L_x_43) ;  /* 0x0000076000007945 */ /* 0x000fe20003800200 */
[----:B-1----:R-:W-:-:S05]  /*29a0*/  IMAD.SHL.U32 R23, R3, 0x8, RZ ;  /* 0x0000000803177824 */ /* 0x002fca00078e00ff */
[----:B------:R-:W-:-:S13]  /*29b0*/  ISETP.GE.AND P0, PT, R23, R2, PT ;  /* 0x000000021700720c */ /* 0x000fda0003f06270 */
[----:B------:R-:W-:Y:S05]  /*29c0*/  @P0 BRA `(.L_x_44) ;  /* 0x0000000400c80947 */ /* 0x000fea0003800000 */
[----:B------:R-:W-:Y:S01]  /*29d0*/  SHF.L.U32 R0, R22, 0x3, RZ ;  /* 0x0000000316007819 */ /* 0x000fe200000006ff */
        /* <DEDUP_REMOVED lines=13> */
[----:B-1----:R-:W-:-:S06]  /*2ab0*/  VIADD R4, R9, 0xffffffe ;  /* 0x0ffffffe09047836 */ /* 0x002fcc0000000000 */
[----:B------:R1:W2:Y:S02]  /*2ac0*/  F2I.FTZ.U32.TRUNC.NTZ R5, R4 ;  /* 0x0000000400057305 */ /* 0x0002a4000021f000 */
[----:B-1----:R-:W-:Y:S01]  /*2ad0*/  MOV R4, RZ ;  /* 0x000000ff00047202 */ /* 0x002fe20000000f00 */
[----:B--2---:R-:W-:-:S04]  /*2ae0*/  IMAD R11, R11, R5, RZ ;  /* 0x000000050b0b7224 */ /* 0x004fc800078e02ff */
        /* <DEDUP_REMOVED lines=13> */
[----:B------:R-:W-:-:S13]  /*2bc0*/  ISETP.NE.AND P1, PT, R4, 0x3, PT ;  /* 0x000000030400780c */ /* 0x000fda0003f25270 */
[----:B------:R-:W-:Y:S05]  /*2bd0*/  @!P1 BRA `(.L_x_46) ;  /* 0x0000000000609947 */ /* 0x000fea0003800000 */
[----:B------:R-:W1:Y:S01]  /*2be0*/  S2UR UR5, SR_CgaCtaId ;  /* 0x00000000000579c3 */ /* 0x000e620000008800 */
[----:B------:R-:W2:Y:S01]  /*2bf0*/  LDCU.64 UR6, c[0x0][0x380] ;  /* 0x00007000ff0677ac */ /* 0x000ea20008000a00 */
[----:B------:R-:W-:Y:S01]  /*2c00*/  IMAD.WIDE.U32 R4, R3, 0x8, R16 ;  /* 0x0000000803047825 */ /* 0x000fe200078e0010 */
[----:B------:R-:W-:-:S03]  /*2c10*/  UMOV UR4, 0x400 ;  /* 0x0000040000047882 */ /* 0x000fc60000000000 */
[----:B------:R-:W-:Y:S01]  /*2c20*/  IMAD.MOV.U32 R21, RZ, RZ, R23 ;  /* 0x000000ffff157224 */ /* 0x000fe200078e0017 */
[----:B------:R-:W-:Y:S02]  /*2c30*/  IADD3 R9, P1, PT, R19, R4, RZ ;  /* 0x0000000413097210 */ /* 0x000fe40007f3e0ff */
[----:B------:R-:W-:-:S03]  /*2c40*/  IADD3 R4, PT, PT, R8, 0x1, RZ ;  /* 0x0000000108047810 */ /* 0x000fc60007ffe0ff */
[----:B------:R-:W-:Y:S01]  /*2c50*/  IMAD.X R6, R5, 0x1, R15, P1 ;  /* 0x0000000105067824 */ /* 0x000fe200008e060f */
[----:B------:R-:W-:-:S05]  /*2c60*/  LOP3.LUT R4, R4, 0x3, RZ, 0xc0, !PT ;  /* 0x0000000304047812 */ /* 0x000fca00078ec0ff */
[----:B------:R-:W-:Y:S01]  /*2c70*/  IMAD.MOV R12, RZ, RZ, -R4 ;  /* 0x000000ffff0c7224 */ /* 0x000fe200078e0a04 */
[----:B--2---:R-:W-:-:S04]  /*2c80*/  LEA R8, P1, R9, UR6, 0x1 ;  /* 0x0000000609087c11 */ /* 0x004fc8000f8208ff */
[----:B------:R-:W-:Y:S01]  /*2c90*/  LEA.HI.X R9, R9, UR7, R6, 0x1, P1 ;  /* 0x0000000709097c11 */ /* 0x000fe200088f0c06 */
[----:B-1----:R-:W-:-:S06]  /*2ca0*/  ULEA UR4, UR5, UR4, 0x18 ;  /* 0x0000000405047291 */ /* 0x002fcc000f8ec0ff */
[----:B------:R-:W-:-:S07]  /*2cb0*/  LEA R13, R3, UR4, 0x4 ;  /* 0x00000004030d7c11 */ /* 0x000fce000f8e20ff */
.L_x_47:
[----:B------:R-:W-:Y:S01]  /*2cc0*/  IMAD.MOV.U32 R10, RZ, RZ, R8 ;  /* 0x000000ffff0a7224 */ /* 0x000fe200078e0008 */
[----:B------:R-:W-:-:S05]  /*2cd0*/  MOV R11, R9 ;  /* 0x00000009000b7202 */ /* 0x000fca0000000f00 */
[----:B------:R-:W2:Y:S01]  /*2ce0*/  LDG.E.128.CONSTANT R4, desc[UR36][R10.64] ;  /* 0x000000240a047981 */ /* 0x000ea2000c1e9d00 */
[----:B------:R-:W-:Y:S02]  /*2cf0*/  VIADD R12, R12, 0x1 ;  /* 0x000000010c0c7836 */ /* 0x000fe40000000000 */
[----:B------:R-:W-:-:S03]  /*2d00*/  IMAD.WIDE.U32 R8, R22, 0x10, R10 ;  /* 0x0000001016087825 */ /* 0x000fc600078e000a */
[----:B------:R-:W-:Y:S01]  /*2d10*/  ISETP.NE.AND P1, PT, R12, RZ, PT ;  /* 0x000000ff0c00720c */ /* 0x000fe20003f25270 */
[----:B------:R-:W-:Y:S01]  /*2d20*/  IMAD.IADD R21, R0, 0x1, R21 ;  /* 0x0000000100157824 */ /* 0x000fe200078e0215 */
[----:B--2---:R1:W-:Y:S02]  /*2d30*/  STS.128 [R13], R4 ;  /* 0x000000040d007388 */ /* 0x0043e40000000c00 */
[----:B-1----:R-:W-:-:S09]  /*2d40*/  IMAD R13, R22, 0x10, R13 ;  /* 0x00000010160d7824 */ /* 0x002fd200078e020d */
[----:B------:R-:W-:Y:S05]  /*2d50*/  @P1 BRA `(.L_x_47) ;  /* 0xfffffffc00d81947 */ /* 0x000fea000383ffff */
.L_x_46:
[----:B------:R-:W-:Y:S05]  /*2d60*/  BSYNC.RECONVERGENT B1 ;  /* 0x0000000000017941 */ /* 0x000fea0003800200 */
.L_x_45:
[----:B------:R-:W-:Y:S05]  /*2d70*/  @!P0 BRA `(.L_x_44) ;  /* 0x0000000000dc8947 */ /* 0x000fea0003800000 */
[----:B------:R-:W1:Y:S01]  /*2d80*/  S2UR UR5, SR_CgaCtaId ;  /* 0x00000000000579c3 */ /* 0x000e620000008800 */
[----:B------:R-:W-:Y:S01]  /*2d90*/  UMOV UR4, 0x400 ;  /* 0x0000040000047882 */ /* 0x000fe20000000000 */
[----:B------:R-:W-:Y:S01]  /*2da0*/  IADD3 R26, P0, PT, R19, R16, RZ ;  /* 0x00000010131a7210 */ /* 0x000fe20007f1e0ff */
[C-C-:B------:R-:W-:Y:S02]  /*2db0*/  IMAD R33, R22.reuse, 0x18, R21.reuse ;  /* 0x0000001816217824 */ /* 0x140fe400078e0215 */
[--C-:B------:R-:W-:Y:S01]  /*2dc0*/  IMAD R31, R22, 0x10, R21.reuse ;  /* 0x00000010161f7824 */ /* 0x100fe200078e0215 */
[----:B------:R-:W-:Y:S01]  /*2dd0*/  IADD3.X R20, PT, PT, R15, R17, RZ, P0, !PT ;  /* 0x000000110f147210 */ /* 0x000fe200007fe4ff */
[----:B------:R-:W-:Y:S01]  /*2de0*/  IMAD.IADD R27, R0, 0x1, R21 ;  /* 0x00000001001b7824 */ /* 0x000fe200078e0215 */
[----:B-1----:R-:W-:-:S06]  /*2df0*/  ULEA UR4, UR5, UR4, 0x18 ;  /* 0x0000000405047291 */ /* 0x002fcc000f8ec0ff */
[----:B------:R-:W-:-:S07]  /*2e00*/  LEA R35, R21, UR4, 0x1 ;  /* 0x0000000415237c11 */ /* 0x000fce000f8e08ff */
.L_x_48:
[----:B-1----:R-:W1:Y:S01]  /*2e10*/  LDCU.64 UR4, c[0x0][0x380] ;  /* 0x00007000ff0477ac */ /* 0x002e620008000a00 */
[----:B------:R-:W-:-:S05]  /*2e20*/  IADD3 R5, P0, PT, R21, R26, RZ ;  /* 0x0000001a15057210 */ /* 0x000fca0007f1e0ff */
[----:B------:R-:W-:Y:S01]  /*2e30*/  IMAD.X R6, RZ, RZ, R20, P0 ;  /* 0x000000ffff067224 */ /* 0x000fe200000e0614 */
[----:B-1----:R-:W-:-:S04]  /*2e40*/  LEA R4, P0, R5, UR4, 0x1 ;  /* 0x0000000405047c11 */ /* 0x002fc8000f8008ff */
[----:B------:R-:W-:-:S06]  /*2e50*/  LEA.HI.X R5, R5, UR5, R6, 0x1, P0 ;  /* 0x0000000505057c11 */ /* 0x000fcc00080f0c06 */
[----:B------:R-:W2:Y:S01]  /*2e60*/  LDG.E.128.CONSTANT R4, desc[UR36][R4.64] ;  /* 0x0000002404047981 */ /* 0x000ea2000c1e9d00 */
[----:B------:R-:W-:-:S04]  /*2e70*/  IADD3 R8, P0, PT, R27, R26, RZ ;  /* 0x0000001a1b087210 */ /* 0x000fc80007f1e0ff */
[----:B------:R-:W-:Y:S02]  /*2e80*/  IADD3.X R9, PT, PT, RZ, R20, RZ, P0, !PT ;  /* 0x00000014ff097210 */ /* 0x000fe400007fe4ff */
[----:B------:R-:W-:-:S04]  /*2e90*/  LEA R36, P0, R8, UR4, 0x1 ;  /* 0x0000000408247c11 */ /* 0x000fc8000f8008ff */
[----:B------:R-:W-:Y:S02]  /*2ea0*/  LEA.HI.X R37, R8, UR5, R9, 0x1, P0 ;  /* 0x0000000508257c11 */ /* 0x000fe400080f0c09 */
[-C--:B------:R-:W-:Y:S02]  /*2eb0*/  IADD3 R9, P0, PT, R31, R26.reuse, RZ ;  /* 0x0000001a1f097210 */ /* 0x080fe40007f1e0ff */
[----:B------:R-:W-:-:S03]  /*2ec0*/  IADD3 R10, P1, PT, R33, R26, RZ ;  /* 0x0000001a210a7210 */ /* 0x000fc60007f3e0ff */
[--C-:B------:R-:W-:Y:S01]  /*2ed0*/  IMAD.X R12, RZ, RZ, R20.reuse, P0 ;  /* 0x000000ffff0c7224 */ /* 0x100fe200000e0614 */
[----:B------:R-:W-:Y:S01]  /*2ee0*/  LEA R8, P0, R9, UR4, 0x1 ;  /* 0x0000000409087c11 */ /* 0x000fe2000f8008ff */
[----:B------:R-:W-:-:S03]  /*2ef0*/  IMAD.X R11, RZ, RZ, R20, P1 ;  /* 0x000000ffff0b7224 */ /* 0x000fc600008e0614 */
[----:B------:R-:W-:Y:S02]  /*2f00*/  LEA.HI.X R9, R9, UR5, R12, 0x1, P0 ;  /* 0x0000000509097c11 */ /* 0x000fe400080f0c0c */
[----:B------:R-:W-:-:S04]  /*2f10*/  LEA R12, P0, R10, UR4, 0x1 ;  /* 0x000000040a0c7c11 */ /* 0x000fc8000f8008ff */
[----:B------:R-:W-:Y:S02]  /*2f20*/  LEA.HI.X R13, R10, UR5, R11, 0x1, P0 ;  /* 0x000000050a0d7c11 */ /* 0x000fe400080f0c0b */
[----:B------:R-:W3:Y:S04]  /*2f30*/  LDG.E.128.CONSTANT R8, desc[UR36][R8.64] ;  /* 0x0000002408087981 */ /* 0x000ee8000c1e9d00 */
[----:B------:R-:W4:Y:S01]  /*2f40*/  LDG.E.128.CONSTANT R12, desc[UR36][R12.64] ;  /* 0x000000240c0c7981 */ /* 0x000f22000c1e9d00 */
[----:B--2---:R-:W-:Y:S02]  /*2f50*/  PRMT R28, R4, 0x7610, R4 ;  /* 0x00007610041c7816 */ /* 0x004fe40000000004 */
[----:B------:R-:W-:Y:S02]  /*2f60*/  PRMT R29, R5, 0x7610, R5 ;  /* 0x00007610051d7816 */ /* 0x000fe40000000005 */
[----:B------:R-:W-:-:S02]  /*2f70*/  PRMT R24, R6, 0x7610, R6 ;  /* 0x0000761006187816 */ /* 0x000fc40000000006 */
[----:B------:R-:W-:Y:S02]  /*2f80*/  PRMT R25, R7, 0x7610, R7 ;  /* 0x0000761007197816 */ /* 0x000fe40000000007 */
[----:B------:R-:W2:Y:S04]  /*2f90*/  LDG.E.128.CONSTANT R4, desc[UR36][R36.64] ;  /* 0x0000002424047981 */ /* 0x000ea8000c1e9d00 */
[----:B------:R1:W-:Y:S04]  /*2fa0*/  STS.64 [R35], R28 ;  /* 0x0000001c23007388 */ /* 0x0003e80000000a00 */
[----:B------:R5:W-:Y:S01]  /*2fb0*/  STS.64 [R35+0x8], R24 ;  /* 0x0000081823007388 */ /* 0x000be20000000a00 */
[----:B-1----:R-:W-:-:S02]  /*2fc0*/  LEA R29, R22, R35, 0x4 ;  /* 0x00000023161d7211 */ /* 0x002fc400078e20ff */
[----:B------:R-:W-:-:S04]  /*2fd0*/  IADD3 R21, PT, PT, R0, R21, R0 ;  /* 0x0000001500157210 */ /* 0x000fc80007ffe000 */
[----:B------:R-:W-:-:S04]  /*2fe0*/  IADD3 R21, PT, PT, R0, R21, R0 ;  /* 0x0000001500157210 */ /* 0x000fc80007ffe000 */
[----:B------:R-:W-:Y:S01]  /*2ff0*/  ISETP.GE.AND P0, PT, R21, R2, PT ;  /* 0x000000021500720c */ /* 0x000fe20003f06270 */
[C---:B------:R-:W-:Y:S01]  /*3000*/  IMAD R31, R22.reuse, 0x20, R31 ;  /* 0x00000020161f7824 */ /* 0x040fe200078e021f */
[C---:B------:R-:W-:Y:S01]  /*3010*/  LEA R33, R22.reuse, R33, 0x5 ;  /* 0x0000002116217211 */ /* 0x040fe200078e28ff */
[C---:B------:R-:W-:Y:S01]  /*3020*/  IMAD R27, R22.reuse, 0x20, R27 ;  /* 0x00000020161b7824 */ /* 0x040fe200078e021b */
[----:B-----5:R-:W-:Y:S01]  /*3030*/  LEA R35, R22, R35, 0x6 ;  /* 0x0000002316237211 */ /* 0x020fe200078e30ff */
[----:B--2---:R4:W-:Y:S04]  /*3040*/  STS.64 [R29], R4 ;  /* 0x000000041d007388 */ /* 0x0049e80000000a00 */
[----:B------:R1:W-:Y:S01]  /*3050*/  STS.64 [R29+0x8], R6 ;  /* 0x000008061d007388 */ /* 0x0003e20000000a00 */
[----:B----4-:R-:W-:Y:S01]  /*3060*/  PRMT R4, R14, 0x7610, R14 ;  /* 0x000076100e047816 */ /* 0x010fe2000000000e */
[----:B-1----:R-:W-:Y:S01]  /*3070*/  IMAD R29, R22, 0x10, R29 ;  /* 0x00000010161d7824 */ /* 0x002fe200078e021d */
[----:B------:R-:W-:-:S03]  /*3080*/  PRMT R5, R15, 0x7610, R15 ;  /* 0x000076100f057816 */ /* 0x000fc6000000000f */
[----:B------:R-:W-:Y:S01]  /*3090*/  IMAD R6, R22, 0x10, R29 ;  /* 0x0000001016067824 */ /* 0x000fe200078e021d */
[----:B---3--:R1:W-:Y:S04]  /*30a0*/  STS.64 [R29], R8 ;  /* 0x000000081d007388 */ /* 0x0083e80000000a00 */
[----:B------:R1:W-:Y:S04]  /*30b0*/  STS.64 [R29+0x8], R10 ;  /* 0x0000080a1d007388 */ /* 0x0003e80000000a00 */
[----:B------:R1:W-:Y:S04]  /*30c0*/  STS.64 [R6], R12 ;  /* 0x0000000c06007388 */ /* 0x0003e80000000a00 */
[----:B------:R1:W-:Y:S01]  /*30d0*/  STS.64 [R6+0x8], R4 ;  /* 0x0000080406007388 */ /* 0x0003e20000000a00 */
[----:B------:R-:W-:Y:S05]  /*30e0*/  @!P0 BRA `(.L_x_48) ;  /* 0xfffffffc00488947 */ /* 0x000fea000383ffff */
.L_x_44:
[----:B------:R-:W-:Y:S05]  /*30f0*/  BSYNC.RECONVERGENT B0 ;  /* 0x0000000000007941 */ /* 0x000fea0003800200 */
.L_x_43:
        /* <DEDUP_REMOVED lines=13> */
.L_x_110:
[----:B-1----:R-:W1:Y:S01]  /*31d0*/  I2F.U32.RP R6, R22 ;  /* 0x0000001600067306 */ /* 0x002e620000209000 */
[----:B------:R-:W2:Y:S01]  /*31e0*/  LDCU UR4, c[0x0][0x364] ;  /* 0x00006c80ff0477ac */ /* 0x000ea20008000800 */
[----:B------:R-:W-:Y:S01]  /*31f0*/  ISETP.GE.AND P2, PT, R3, R2, PT ;  /* 0x000000020300720c */ /* 0x000fe20003f46270 */
[----:B------:R-:W-:Y:S01]  /*3200*/  BSSY.RECONVERGENT B0, `(.L_x_50) ;  /* 0x000005e000007945 */ /* 0x000fe20003800200 */
[----:B------:R-:W-:Y:S01]  /*3210*/  IMAD.MOV.U32 R13, RZ, RZ, RZ ;  /* 0x000000ffff0d7224 */ /* 0x000fe200078e00ff */
[----:B------:R-:W3:Y:S01]  /*3220*/  LDCU UR5, c[0x0][0x368] ;  /* 0x00006d00ff0577ac */ /* 0x000ee20008000800 */
[----:B------:R-:W-:-:S05]  /*3230*/  CS2R.32 R21, SR_CgaSize ;  /* 0x0000000000157805 */ /* 0x000fca0000008a00 */
[----:B------:R-:W-:-:S05]  /*3240*/  IMAD R21, R21, -0xa0, RZ ;  /* 0xffffff6015157824 */ /* 0x000fca00078e02ff */
[----:B------:R-:W-:-:S14]  /*3250*/  R2UR UR6, R21 ;  /* 0x00000000150672ca */ /* 0x000fdc00000e0000 */
[----:B------:R-:W4:Y:S01]  /*3260*/  LDCU UR6, c[0x0][UR6+0x2cc] ;  /* 0x00005980060677ac */ /* 0x000f220008000800 */
[----:B-1----:R-:W1:Y:S01]  /*3270*/  MUFU.RCP R6, R6 ;  /* 0x0000000600067308 */ /* 0x002e620000001000 */
[----:B--2---:R-:W-:-:S04]  /*3280*/  IMAD R0, R22, UR4, RZ ;  /* 0x0000000416007c24 */ /* 0x004fc8000f8e02ff */
[----:B---3--:R-:W-:Y:S02]  /*3290*/  IMAD R0, R0, UR5, RZ ;  /* 0x0000000500007c24 */ /* 0x008fe4000f8e02ff */
[----:B-1----:R-:W-:Y:S01]  /*32a0*/  VIADD R4, R6, 0xffffffe ;  /* 0x0ffffffe06047836 */ /* 0x002fe20000000000 */
[----:B------:R-:W-:-:S03]  /*32b0*/  LOP3.LUT R6, R3, 0x1f, RZ, 0xc0, !PT ;  /* 0x0000001f03067812 */ /* 0x000fc600078ec0ff */
[----:B------:R1:W2:Y:S02]  /*32c0*/  F2I.FTZ.U32.TRUNC.NTZ R5, R4 ;  /* 0x0000000400057305 */ /* 0x0002a4000021f000 */
[----:B-1----:R-:W-:Y:S02]  /*32d0*/  HFMA2 R4, -RZ, RZ, 0, 0 ;  /* 0x00000000ff047431 */ /* 0x002fe400000001ff */
[----:B--2---:R-:W-:-:S04]  /*32e0*/  IMAD.MOV R7, RZ, RZ, -R5 ;  /* 0x000000ffff077224 */ /* 0x004fc800078e0a05 */
[----:B------:R-:W-:-:S04]  /*32f0*/  IMAD R7, R7, R22, RZ ;  /* 0x0000001607077224 */ /* 0x000fc800078e02ff */
[----:B------:R-:W-:-:S04]  /*3300*/  IMAD.HI.U32 R8, R5, R7, R4 ;  /* 0x0000000705087227 */ /* 0x000fc800078e0004 */
[----:B----4-:R-:W-:-:S04]  /*3310*/  IMAD R5, R0, UR6, RZ ;  /* 0x0000000600057c24 */ /* 0x010fc8000f8e02ff */
[----:B------:R-:W-:-:S04]  /*3320*/  IMAD.HI.U32 R21, R8, R5, RZ ;  /* 0x0000000508157227 */ /* 0x000fc800078e00ff */
[----:B------:R-:W-:-:S04]  /*3330*/  IMAD.MOV R0, RZ, RZ, -R21 ;  /* 0x000000ffff007224 */ /* 0x000fc800078e0a15 */
[----:B------:R-:W-:Y:S01]  /*3340*/  IMAD R5, R22, R0, R5 ;  /* 0x0000000016057224 */ /* 0x000fe200078e0205 */
[----:B------:R-:W-:-:S04]  /*3350*/  LOP3.LUT R0, RZ, R22, RZ, 0x33, !PT ;  /* 0x00000016ff007212 */ /* 0x000fc800078e33ff */
[----:B------:R-:W-:-:S13]  /*3360*/  ISETP.GE.U32.AND P0, PT, R5, R22, PT ;  /* 0x000000160500720c */ /* 0x000fda0003f06070 */
[----:B------:R-:W-:Y:S01]  /*3370*/  @P0 IMAD.IADD R5, R5, 0x1, -R22 ;  /* 0x0000000105050824 */ /* 0x000fe200078e0a16 */
[----:B------:R-:W-:Y:S02]  /*3380*/  @P0 IADD3 R21, PT, PT, R21, 0x1, RZ ;  /* 0x0000000115150810 */ /* 0x000fe40007ffe0ff */
[----:B------:R-:W-:Y:S02]  /*3390*/  ISETP.NE.U32.AND P0, PT, R22, RZ, PT ;  /* 0x000000ff1600720c */ /* 0x000fe40003f05070 */
[----:B------:R-:W-:-:S13]  /*33a0*/  ISETP.GE.U32.AND P1, PT, R5, R22, PT ;  /* 0x000000160500720c */ /* 0x000fda0003f26070 */
[----:B------:R-:W-:-:S05]  /*33b0*/  @P1 VIADD R21, R21, 0x1 ;  /* 0x0000000115151836 */ /* 0x000fca0000000000 */
[----:B------:R-:W-:Y:S01]  /*33c0*/  SEL R21, R0, R21, !P0 ;  /* 0x0000001500157207 */ /* 0x000fe20004000000 */
[----:B------:R-:W-:Y:S06]  /*33d0*/  @P2 BRA `(.L_x_51) ;  /* 0x0000000400002947 */ /* 0x000fec0003800000 */
[----:B------:R-:W-:Y:S01]  /*33e0*/  IADD3 R5, PT, PT, R3, R22, RZ ;  /* 0x0000001603057210 */ /* 0x000fe20007ffe0ff */
[----:B------:R-:W-:Y:S01]  /*33f0*/  BSSY.RECONVERGENT B1, `(.L_x_52) ;  /* 0x0000026000017945 */ /* 0x000fe20003800200 */
[----:B------:R-:W-:Y:S02]  /*3400*/  MOV R13, RZ ;  /* 0x000000ff000d7202 */ /* 0x000fe40000000f00 */
        /* <DEDUP_REMOVED lines=10> */
[----:B------:R-:W-:Y:S01]  /*34b0*/  ISETP.GE.U32.AND P2, PT, R5, R22, PT ;  /* 0x000000160500720c */ /* 0x000fe20003f46070 */
[----:B------:R-:W-:-:S12]  /*34c0*/  IMAD.MOV.U32 R5, RZ, RZ, R3 ;  /* 0x000000ffff057224 */ /* 0x000fd800078e0003 */
[----:B------:R-:W-:-:S05]  /*34d0*/  @P2 VIADD R9, R9, 0x1 ;  /* 0x0000000109092836 */ /* 0x000fca0000000000 */
[----:B------:R-:W-:-:S05]  /*34e0*/  SEL R0, R0, R9, !P0 ;  /* 0x0000000900007207 */ /* 0x000fca0004000000 */
[----:B------:R-:W-:-:S05]  /*34f0*/  IMAD.IADD R0, R7, 0x1, R0 ;  /* 0x0000000107007824 */ /* 0x000fca00078e0200 */
[C---:B------:R-:W-:Y:S02]  /*3500*/  LOP3.LUT R4, R0.reuse, 0x3, RZ, 0xc0, !PT ;  /* 0x0000000300047812 */ /* 0x040fe400078ec0ff */
[----:B------:R-:W-:Y:S02]  /*3510*/  ISETP.GE.U32.AND P1, PT, R0, 0x3, PT ;  /* 0x000000030000780c */ /* 0x000fe40003f26070 */
[----:B------:R-:W-:-:S13]  /*3520*/  ISETP.NE.AND P0, PT, R4, 0x3, PT ;  /* 0x000000030400780c */ /* 0x000fda0003f05270 */
[----:B------:R-:W-:Y:S05]  /*3530*/  @!P0 BRA `(.L_x_53) ;  /* 0x0000000000448947 */ /* 0x000fea0003800000 */
[----:B------:R-:W1:Y:S01]  /*3540*/  S2UR UR5, SR_CgaCtaId ;  /* 0x00000000000579c3 */ /* 0x000e620000008800 */
[----:B------:R-:W-:Y:S01]  /*3550*/  VIADD R0, R0, 0x1 ;  /* 0x0000000100007836 */ /* 0x000fe20000000000 */
[----:B------:R-:W-:Y:S01]  /*3560*/  UMOV UR4, 0x400 ;  /* 0x0000040000047882 */ /* 0x000fe20000000000 */
[----:B------:R-:W-:Y:S01]  /*3570*/  MOV R13, RZ ;  /* 0x000000ff000d7202 */ /* 0x000fe20000000f00 */
[----:B------:R-:W-:Y:S02]  /*3580*/  IMAD.MOV.U32 R5, RZ, RZ, R3 ;  /* 0x000000ffff057224 */ /* 0x000fe400078e0003 */
[----:B------:R-:W-:-:S05]  /*3590*/  LOP3.LUT R0, R0, 0x3, RZ, 0xc0, !PT ;  /* 0x0000000300007812 */ /* 0x000fca00078ec0ff */
[----:B------:R-:W-:Y:S01]  /*35a0*/  IMAD.MOV R0, RZ, RZ, -R0 ;  /* 0x000000ffff007224 */ /* 0x000fe200078e0a00 */
[----:B-1----:R-:W-:-:S06]  /*35b0*/  ULEA UR4, UR5, UR4, 0x18 ;  /* 0x0000000405047291 */ /* 0x002fcc000f8ec0ff */
[----:B------:R-:W-:-:S07]  /*35c0*/  LEA R7, R3, UR4, 0x1 ;  /* 0x0000000403077c11 */ /* 0x000fce000f8e08ff */
.L_x_54:
[----:B------:R1:W2:Y:S01]  /*35d0*/  LDS.U16 R4, [R7] ;  /* 0x0000000007047984 */ /* 0x0002a20000000400 */
[----:B------:R-:W-:Y:S01]  /*35e0*/  IADD3 R0, PT, PT, R0, 0x1, RZ ;  /* 0x0000000100007810 */ /* 0x000fe20007ffe0ff */
[----:B------:R-:W-:-:S03]  /*35f0*/  IMAD.IADD R5, R22, 0x1, R5 ;  /* 0x0000000116057824 */ /* 0x000fc600078e0205 */
[----:B------:R-:W-:Y:S02]  /*3600*/  ISETP.NE.AND P0, PT, R0, RZ, PT ;  /* 0x000000ff0000720c */ /* 0x000fe40003f05270 */
[----:B-1----:R-:W-:Y:S01]  /*3610*/  LEA R7, R22, R7, 0x1 ;  /* 0x0000000716077211 */ /* 0x002fe200078e08ff */
[----:B--2---:R-:W-:-:S04]  /*3620*/  IMAD.U32 R4, R4, 0x10000, RZ ;  /* 0x0001000004047824 */ /* 0x004fc800078e00ff */
[----:B------:R-:W-:-:S06]  /*3630*/  FADD R13, R4, R13 ;  /* 0x0000000d040d7221 */ /* 0x000fcc0000000000 */
[----:B------:R-:W-:Y:S05]  /*3640*/  @P0 BRA `(.L_x_54) ;  /* 0xfffffffc00e00947 */ /* 0x000fea000383ffff */
.L_x_53:
[----:B------:R-:W-:Y:S05]  /*3650*/  BSYNC.RECONVERGENT B1 ;  /* 0x0000000000017941 */ /* 0x000fea0003800200 */
.L_x_52:
[----:B------:R-:W-:Y:S05]  /*3660*/  @!P1 BRA `(.L_x_51) ;  /* 0x00000000005c9947 */ /* 0x000fea0003800000 */
[----:B------:R-:W1:Y:S01]  /*3670*/  S2UR UR5, SR_CgaCtaId ;  /* 0x00000000000579c3 */ /* 0x000e620000008800 */
[----:B------:R-:W-:Y:S02]  /*3680*/  UMOV UR4, 0x400 ;  /* 0x0000040000047882 */ /* 0x000fe40000000000 */
[----:B-1----:R-:W-:-:S06]  /*3690*/  ULEA UR4, UR5, UR4, 0x18 ;  /* 0x0000000405047291 */ /* 0x002fcc000f8ec0ff */
[----:B------:R-:W-:-:S07]  /*36a0*/  LEA R7, R5, UR4, 0x1 ;  /* 0x0000000405077c11 */ /* 0x000fce000f8e08ff */
.L_x_55:
[C-C-:B------:R-:W-:Y:S01]  /*36b0*/  IMAD R4, R22.reuse, 0x2, R7.reuse ;  /* 0x0000000216047824 */ /* 0x140fe200078e0207 */
[----:B------:R1:W2:Y:S01]  /*36c0*/  LDS.U16 R0, [R7] ;  /* 0x0000000007007984 */ /* 0x0002a20000000400 */
[C-C-:B------:R-:W-:Y:S02]  /*36d0*/  IMAD R8, R22.reuse, 0x4, R7.reuse ;  /* 0x0000000416087824 */ /* 0x140fe400078e0207 */
[C---:B------:R-:W-:Y:S02]  /*36e0*/  IMAD R10, R22.reuse, 0x6, R7 ;  /* 0x00000006160a7824 */ /* 0x040fe400078e0207 */
[----:B------:R-:W3:Y:S01]  /*36f0*/  LDS.U16 R4, [R4] ;  /* 0x0000000004047984 */ /* 0x000ee20000000400 */
[C---:B------:R-:W-:Y:S02]  /*3700*/  IMAD R5, R22.reuse, 0x4, R5 ;  /* 0x0000000416057824 */ /* 0x040fe400078e0205 */
[----:B-1----:R-:W-:Y:S01]  /*3710*/  IMAD R7, R22, 0x8, R7 ;  /* 0x0000000816077824 */ /* 0x002fe200078e0207 */
[----:B------:R-:W1:Y:S02]  /*3720*/  LDS.U16 R8, [R8] ;  /* 0x0000000008087984 */ /* 0x000e640000000400 */
[----:B------:R-:W-:-:S02]  /*3730*/  ISETP.GE.AND P0, PT, R5, R2, PT ;  /* 0x000000020500720c */ /* 0x000fc40003f06270 */
[----:B------:R-:W4:Y:S01]  /*3740*/  LDS.U16 R10, [R10] ;  /* 0x000000000a0a7984 */ /* 0x000f220000000400 */
[----:B--2---:R-:W-:Y:S01]  /*3750*/  SHF.L.U32 R0, R0, 0x10, RZ ;  /* 0x0000001000007819 */ /* 0x004fe200000006ff */
[----:B---3--:R-:W-:-:S04]  /*3760*/  IMAD.U32 R9, R4, 0x10000, RZ ;  /* 0x0001000004097824 */ /* 0x008fc800078e00ff */
[----:B------:R-:W-:Y:S01]  /*3770*/  FADD R0, R0, R13 ;  /* 0x0000000d00007221 */ /* 0x000fe20000000000 */
[----:B-1----:R-:W-:-:S03]  /*3780*/  SHF.L.U32 R11, R8, 0x10, RZ ;  /* 0x00000010080b7819 */ /* 0x002fc600000006ff */
[----:B------:R-:W-:Y:S01]  /*3790*/  FADD R0, R0, R9 ;  /* 0x0000000900007221 */ /* 0x000fe20000000000 */
[----:B----4-:R-:W-:-:S03]  /*37a0*/  IMAD.U32 R13, R10, 0x10000, RZ ;  /* 0x000100000a0d7824 */ /* 0x010fc600078e00ff */
[----:B------:R-:W-:-:S04]  /*37b0*/  FADD R0, R0, R11 ;  /* 0x0000000b00007221 */ /* 0x000fc80000000000 */
[----:B------:R-:W-:Y:S01]  /*37c0*/  FADD R13, R0, R13 ;  /* 0x0000000d000d7221 */ /* 0x000fe20000000000 */
[----:B------:R-:W-:Y:S06]  /*37d0*/  @!P0 BRA `(.L_x_55) ;  /* 0xfffffffc00b48947 */ /* 0x000fec000383ffff */
.L_x_51:
[----:B------:R-:W-:Y:S05]  /*37e0*/  BSYNC.RECONVERGENT B0 ;  /* 0x0000000000007941 */ /* 0x000fea0003800200 */
.L_x_50:
        /* <DEDUP_REMOVED lines=11> */
.L_x_117:
[----:B------:R-:W3:Y:S01]  /*38a0*/  S2R R25, SR_CgaCtaId ;  /* 0x0000000000197919 */ /* 0x000ee20000008800 */
[----:B------:R-:W-:Y:S01]  /*38b0*/  ISETP.GE.U32.AND P0, PT, R22, 0x40, PT ;  /* 0x000000401600780c */ /* 0x000fe20003f06070 */
[----:B-12---:R-:W-:Y:S01]  /*38c0*/  FADD R5, R5, R14 ;  /* 0x0000000e05057221 */ /* 0x006fe20000000000 */
[----:B------:R-:W-:-:S04]  /*38d0*/  MOV R0, 0x400 ;  /* 0x0000040000007802 */ /* 0x000fc80000000f00 */
[----:B---3--:R-:W-:-:S04]  /*38e0*/  LEA R9, R25, R0, 0x18 ;  /* 0x0000000019097211 */ /* 0x008fc800078ec0ff */
[----:B------:R-:W-:-:S05]  /*38f0*/  LEA R0, R2, R9, 0x1 ;  /* 0x0000000902007211 */ /* 0x000fca00078e08ff */
[----:B------:R-:W-:Y:S01]  /*3900*/  IMAD R10, R6, 0x4, R0 ;  /* 0x00000004060a7824 */ /* 0x000fe200078e0200 */
[----:B------:R-:W-:Y:S06]  /*3910*/  @!P0 BRA `(.L_x_57) ;  /* 0x0000000000608947 */ /* 0x000fec0003800000 */
[----:B------:R-:W-:Y:S01]  /*3920*/  ISETP.NE.AND P0, PT, R6, RZ, PT ;  /* 0x000000ff0600720c */ /* 0x000fe20003f05270 */
[----:B------:R-:W-:Y:S05]  /*3930*/  WARPSYNC.ALL ;  /* 0x0000000000007948 */ /* 0x000fea0003800000 */
[----:B------:R-:W-:-:S07]  /*3940*/  ISETP.GT.U32.AND P1, PT, R3, 0x1f, PT ;  /* 0x0000001f0300780c */ /* 0x000fce0003f24070 */
[----:B------:R-:W-:-:S04]  /*3950*/  @!P0 SHF.R.U32.HI R4, RZ, 0x3, R3 ;  /* 0x00000003ff048819 */ /* 0x000fc80000011603 */
[----:B------:R-:W-:-:S05]  /*3960*/  @!P0 LOP3.LUT R7, R4, 0x7c, RZ, 0xc0, !PT ;  /* 0x0000007c04078812 */ /* 0x000fca00078ec0ff */
[----:B------:R-:W-:-:S05]  /*3970*/  @!P0 IMAD.IADD R4, R7, 0x1, R0 ;  /* 0x0000000107048824 */ /* 0x000fca00078e0200 */
[----:B------:R1:W-:Y:S01]  /*3980*/  @!P0 STS [R4], R5 ;  /* 0x0000000504008388 */ /* 0x0003e20000000800 */
[----:B------:R-:W-:Y:S06]  /*3990*/  BAR.SYNC.DEFER_BLOCKING 0x0 ;  /* 0x0000000000007b1d */ /* 0x000fec0000010000 */
[----:B------:R-:W-:Y:S05]  /*39a0*/  @P1 BRA `(.L_x_58) ;  /* 0x0000000000341947 */ /* 0x000fea0003800000 */
[----:B-1----:R-:W-:Y:S01]  /*39b0*/  SHF.R.U32.HI R5, RZ, 0x5, R22 ;  /* 0x00000005ff057819 */ /* 0x002fe20000011616 */
[----:B------:R-:W-:Y:S02]  /*39c0*/  HFMA2 R13, -RZ, RZ, 0, 0 ;  /* 0x00000000ff0d7431 */ /* 0x000fe400000001ff */
[----:B------:R-:W-:Y:S01]  /*39d0*/  IMAD.MOV.U32 R12, RZ, RZ, 0x1 ;  /* 0x00000001ff0c7424 */ /* 0x000fe200078e00ff */
[----:B------:R-:W-:-:S13]  /*39e0*/  ISETP.GE.U32.AND P1, PT, R6, R5, PT ;  /* 0x000000050600720c */ /* 0x000fda0003f26070 */
[----:B------:R1:W2:Y:S02]  /*39f0*/  @!P1 LDS R13, [R10] ;  /* 0x000000000a0d9984 */ /* 0x0002a40000000800 */
.L_x_60:
[----:B------:R-:W-:-:S03]  /*3a00*/  UMOV UR4, 0xffffffff ;  /* 0xffffffff00047882 */ /* 0x000fc60000000000 */
[----:B------:R-:W-:Y:S05]  /*3a10*/  BRA.DIV UR4, `(.L_x_59) ;  /* 0x00000022048c7947 */ /* 0x000fea000b800000 */
[----:B--2---:R2:W3:Y:S02]  /*3a20*/  SHFL.BFLY PT, R14, R13, R12, 0x1f ;  /* 0x0c001f0c0d0e7589 */ /* 0x0044e400000e0000 */
.L_x_120:
[----:B--2---:R-:W-:Y:S02]  /*3a30*/  IMAD.SHL.U32 R12, R12, 0x2, RZ ;  /* 0x000000020c0c7824 */ /* 0x004fe400078e00ff */
[----:B---3--:R-:W-:-:S03]  /*3a40*/  FADD R13, R14, R13 ;  /* 0x0000000d0e0d7221 */ /* 0x008fc60000000000 */
[----:B------:R-:W-:-:S13]  /*3a50*/  ISETP.GE.U32.AND P1, PT, R12, R5, PT ;  /* 0x000000050c00720c */ /* 0x000fda0003f26070 */
[----:B------:R-:W-:Y:S05]  /*3a60*/  @!P1 BRA `(.L_x_60) ;  /* 0xfffffffc00e49947 */ /* 0x000fea000383ffff */
[----:B------:R2:W-:Y:S02]  /*3a70*/  @!P0 STS [R0], R13 ;  /* 0x0000000d00008388 */ /* 0x0005e40000000800 */
.L_x_58:
[----:B------:R-:W-:Y:S05]  /*3a80*/  WARPSYNC.ALL ;  /* 0x0000000000007948 */ /* 0x000fea0003800000 */
[----:B------:R-:W-:Y:S06]  /*3a90*/  BAR.SYNC.DEFER_BLOCKING 0x0 ;  /* 0x0000000000007b1d */ /* 0x000fec0000010000 */
.L_x_57:
[----:B------:R-:W-:-:S13]  /*3aa0*/  ISETP.GE.AND P0, PT, R21, 0x2, PT ;  /* 0x000000021500780c */ /* 0x000fda0003f06270 */
[----:B------:R-:W-:Y:S05]  /*3ab0*/  @!P0 BRA `(.L_x_61) ;  /* 0x00000004005c8947 */ /* 0x000fea0003800000 */
[----:B-1----:R-:W1:Y:S01]  /*3ac0*/  S2R R4, SR_SWINHI ;  /* 0x0000000000047919 */ /* 0x002e620000002f00 */
[----:B------:R-:W-:Y:S01]  /*3ad0*/  UMOV UR4, 0xffffffff ;  /* 0xffffffff00047882 */ /* 0x000fe20000000000 */
[----:B------:R-:W-:Y:S02]  /*3ae0*/  MOV R8, R9 ;  /* 0x0000000900087202 */ /* 0x000fe40000000f00 */
[----:B-1----:R-:W-:-:S03]  /*3af0*/  MOV R9, R4 ;  /* 0x0000000400097202 */ /* 0x002fc60000000f00 */
        /* <DEDUP_REMOVED lines=14> */
[----:B------:R-:W1:Y:S01]  /*3be0*/  @P1 LDS R7, [R0] ;  /* 0x0000000000071984 */ /* 0x000e620000000800 */
[----:B------:R-:W-:-:S03]  /*3bf0*/  @P1 IMAD.WIDE R4, R25, 0x4, R8 ;  /* 0x0000000419041825 */ /* 0x000fc600078e0208 */
[----:B------:R-:W-:Y:S02]  /*3c00*/  @P1 PRMT R4, RZ, 0x654, R4 ;  /* 0x00000654ff041816 */ /* 0x000fe40000000004 */
[----:B------:R-:W-:-:S05]  /*3c10*/  @P1 MOV R5, R5 ;  /* 0x0000000500051202 */ /* 0x000fca0000000f00 */
[----:B-1----:R1:W-:Y:S01]  /*3c20*/  @P1 ST.E desc[UR36][R4.64], R7 ;  /* 0x0000000704001985 */ /* 0x0023e2000c101924 */
        /* <DEDUP_REMOVED lines=11> */
.L_x_126:
[----:B------:R-:W-:Y:S01]  /*3ce0*/  ISETP.GT.U32.AND P0, PT, R3, 0x1f, PT ;  /* 0x0000001f0300780c */ /* 0x000fe20003f04070 */
[----:B------:R-:W-:Y:S03]  /*3cf0*/  BSSY B0, `(.L_x_63) ;  /* 0x0000012000007945 */ /* 0x000fe60003800000 */
[----:B------:R-:W-:-:S13]  /*3d00*/  ISETP.NE.OR P0, PT, R25, RZ, P0 ;  /* 0x000000ff1900720c */ /* 0x000fda0000705670 */
[----:B------:R-:W-:Y:S05]  /*3d10*/  @P0 BRA `(.L_x_64) ;  /* 0x00000000003c0947 */ /* 0x000fea0003800000 */
[----:B------:R-:W-:Y:S01]  /*3d20*/  ISETP.GE.U32.AND P0, PT, R6, R21, PT ;  /* 0x000000150600720c */ /* 0x000fe20003f06070 */
[----:B--2---:R-:W-:Y:S01]  /*3d30*/  HFMA2 R13, -RZ, RZ, 0, 0 ;  /* 0x00000000ff0d7431 */ /* 0x004fe200000001ff */
[----:B------:R-:W-:Y:S01]  /*3d40*/  BSSY B1, `(.L_x_65) ;  /* 0x000000a000017945 */ /* 0x000fe20003800000 */
[----:B------:R-:W-:-:S10]  /*3d50*/  IMAD.MOV.U32 R12, RZ, RZ, 0x1 ;  /* 0x00000001ff0c7424 */ /* 0x000fd400078e00ff */
[----:B------:R2:W3:Y:S02]  /*3d60*/  @!P0 LDS R13, [R10] ;  /* 0x000000000a0d8984 */ /* 0x0004e40000000800 */
.L_x_67:
[----:B------:R-:W-:-:S03]  /*3d70*/  UMOV UR4, 0xffffffff ;  /* 0xffffffff00047882 */ /* 0x000fc60000000000 */
[----:B------:R-:W-:Y:S05]  /*3d80*/  BRA.DIV UR4, `(.L_x_66) ;  /* 0x0000002204747947 */ /* 0x000fea000b800000 */
[----:B---3--:R3:W4:Y:S02]  /*3d90*/  SHFL.BFLY PT, R14, R13, R12, 0x1f ;  /* 0x0c001f0c0d0e7589 */ /* 0x00872400000e0000 */
.L_x_129:
[----:B---3--:R-:W-:Y:S02]  /*3da0*/  IMAD.SHL.U32 R12, R12, 0x2, RZ ;  /* 0x000000020c0c7824 */ /* 0x008fe400078e00ff */
[----:B----4-:R-:W-:-:S03]  /*3db0*/  FADD R13, R14, R13 ;  /* 0x0000000d0e0d7221 */ /* 0x010fc60000000000 */
[----:B------:R-:W-:-:S13]  /*3dc0*/  ISETP.GE.AND P0, PT, R12, R21, PT ;  /* 0x000000150c00720c */ /* 0x000fda0003f06270 */
[----:B------:R-:W-:Y:S05]  /*3dd0*/  @!P0 BRA `(.L_x_67) ;  /* 0xfffffffc00e48947 */ /* 0x000fea000383ffff */
[----:B------:R-:W-:Y:S05]  /*3de0*/  BSYNC B1 ;  /* 0x0000000000017941 */ /* 0x000fea0003800000 */
.L_x_65:
[----:B------:R-:W-:-:S13]  /*3df0*/  ISETP.NE.AND P0, PT, R6, RZ, PT ;  /* 0x000000ff0600720c */ /* 0x000fda0003f05270 */
[----:B------:R3:W-:Y:S02]  /*3e00*/  @!P0 STS [R0], R13 ;  /* 0x0000000d00008388 */ /* 0x0007e40000000800 */
.L_x_64:
[----:B------:R-:W-:Y:S05]  /*3e10*/  BSYNC B0 ;  /* 0x0000000000007941 */ /* 0x000fea0003800000 */
.L_x_63:
        /* <DEDUP_REMOVED lines=13> */
.L_x_133:
[----:B------:R-:W-:Y:S05]  /*3ef0*/  @!P1 BRA `(.L_x_69) ;  /* 0x0000000000109947 */ /* 0x000fea0003800000 */
[----:B------:R-:W-:Y:S02]  /*3f00*/  PRMT R8, RZ, 0x654, R8 ;  /* 0x00000654ff087816 */ /* 0x000fe40000000008 */
[----:B------:R-:W-:-:S06]  /*3f10*/  MOV R9, R9 ;  /* 0x0000000900097202 */ /* 0x000fcc0000000f00 */
[----:B------:R-:W4:Y:S04]  /*3f20*/  LD.E R9, desc[UR36][R8.64] ;  /* 0x0000002408097980 */ /* 0x000f28000c101900 */
[----:B----4-:R4:W-:Y:S02]  /*3f30*/  STS [R0], R9 ;  /* 0x0000000900007388 */ /* 0x0109e40000000800 */
.L_x_69:
        /* <DEDUP_REMOVED lines=11> */
.L_x_136:
[----:B------:R-:W-:-:S03]  /*3ff0*/  UMOV UR4, 0xffffffff ;  /* 0xffffffff00047882 */ /* 0x000fc60000000000 */
[----:B------:R-:W-:Y:S05]  /*4000*/  BRA.DIV UR4, `(.L_x_71) ;  /* 0x0000002204807947 */ /* 0x000fea000b800000 */
[----:B------:R-:W-:Y:S01]  /*4010*/  UCGABAR_WAIT ;  /* 0x0000000000007dc7 */ /* 0x000fe20008000000 */
[----:B------:R-:W-:Y:S01]  /*4020*/  CCTL.IVALL ;  /* 0x00000000ff00798f */ /* 0x000fe20002000000 */
.L_x_61:
[----:B------:R0:W0:Y:S01]  /*4030*/  LDS R17, [R0] ;  /* 0x0000000000117984 */ /* 0x0000220000000800 */
[----:B------:R-:W-:Y:S02]  /*4040*/  ISETP.NE.AND P0, PT, R18, RZ, PT ;  /* 0x000000ff1200720c */ /* 0x000fe40003f05270 */
[----:B------:R-:W-:-:S11]  /*4050*/  IADD3 R16, PT, PT, R19, R16, RZ ;  /* 0x0000001013107210 */ /* 0x000fd60007ffe0ff */
[----:B------:R-:W-:Y:S05]  /*4060*/  @!P0 BRA `(.L_x_72) ;  /* 0x0000000000408947 */ /* 0x000fea0003800000 */
[----:B0-234-:R-:W-:Y:S01]  /*4070*/  MOV R0, 0x0 ;  /* 0x0000000000007802 */ /* 0x01dfe20000000f00 */
[----:B------:R-:W1:Y:S01]  /*4080*/  LDCU.64 UR4, c[0x4][0x50] ;  /* 0x01000a00ff0477ac */ /* 0x000e620008000a00 */
[----:B------:R-:W-:Y:S02]  /*4090*/  HFMA2 R13, -RZ, RZ, 0, 0 ;  /* 0x00000000ff0d7431 */ /* 0x000fe400000001ff */
[----:B------:R-:W-:Y:S01]  /*40a0*/  IMAD.MOV.U32 R8, RZ, RZ, 0x10d ;  /* 0x0000010dff087424 */ /* 0x000fe200078e00ff */
[----:B------:R0:W2:Y:S01]  /*40b0*/  LDC.64 R14, c[0x4][R0] ;  /* 0x01000000000e7b82 */ /* 0x0000a20000000a00 */
[----:B------:R-:W3:Y:S01]  /*40c0*/  LDCU.64 UR6, c[0x4][0x30] ;  /* 0x01000600ff0677ac */ /* 0x000ee20008000a00 */
[----:B------:R-:W-:Y:S01]  /*40d0*/  IMAD.MOV.U32 R12, RZ, RZ, 0x1 ;  /* 0x00000001ff0c7424 */ /* 0x000fe200078e00ff */
[----:B------:R-:W4:Y:S01]  /*40e0*/  LDCU.64 UR8, c[0x4][0x20] ;  /* 0x01000400ff0877ac */ /* 0x000f220008000a00 */
[----:B-1----:R-:W-:Y:S02]  /*40f0*/  IMAD.U32 R4, RZ, RZ, UR4 ;  /* 0x00000004ff047e24 */ /* 0x002fe4000f8e00ff */
[----:B------:R-:W-:Y:S01]  /*4100*/  IMAD.U32 R5, RZ, RZ, UR5 ;  /* 0x00000005ff057e24 */ /* 0x000fe2000f8e00ff */
[----:B---3--:R-:W-:Y:S01]  /*4110*/  MOV R6, UR6 ;  /* 0x0000000600067c02 */ /* 0x008fe20008000f00 */
[----:B------:R-:W-:-:S02]  /*4120*/  IMAD.U32 R7, RZ, RZ, UR7 ;  /* 0x00000007ff077e24 */ /* 0x000fc4000f8e00ff */
[----:B----4-:R-:W-:Y:S01]  /*4130*/  IMAD.U32 R10, RZ, RZ, UR8 ;  /* 0x00000008ff0a7e24 */ /* 0x010fe2000f8e00ff */
[----:B0-----:R-:W-:-:S07]  /*4140*/  MOV R11, UR9 ;  /* 0x00000009000b7c02 */ /* 0x001fce0008000f00 */
[----:B------:R-:W-:-:S07]  /*4150*/  LEPC R20, `(.L_x_72) ;  /* 0x000000001014794e */ /* 0x000fce0000000000 */
[----:B--2---:R-:W-:Y:S05]  /*4160*/  CALL.ABS.NOINC R14 ;  /* 0x000000000e007343 */ /* 0x004fea0003c00000 */
.L_x_72:
[----:B------:R-:W-:-:S13]  /*4170*/  ISETP.GE.AND P0, PT, R23, R2, PT ;  /* 0x000000021700720c */ /* 0x000fda0003f06270 */
[----:B------:R-:W-:Y:S05]  /*4180*/  @P0 EXIT ;  /* 0x000000000000094d */ /* 0x000fea0003800000 */
[----:B0-234-:R-:W-:Y:S01]  /*4190*/  IMAD.SHL.U32 R0, R22, 0x8, RZ ;  /* 0x0000000816007824 */ /* 0x01dfe200078e00ff */
[----:B-1----:R-:W-:Y:S01]  /*41a0*/  MOV R10, 0x400 ;  /* 0x00000400000a7802 */ /* 0x002fe20000000f00 */
[----:B------:R-:W-:Y:S01]  /*41b0*/  BSSY.RECONVERGENT B0, `(.L_x_73) ;  /* 0x0000049000007945 */ /* 0x000fe20003800200 */
[----:B------:R-:W-:Y:S01]  /*41c0*/  SHF.R.S32.HI R12, RZ, 0x1f, R16 ;  /* 0x0000001fff0c7819 */ /* 0x000fe20000011410 */
[----:B------:R-:W0:Y:S01]  /*41d0*/  I2F.U32.RP R8, R0 ;  /* 0x0000000000087306 */ /* 0x000e220000209000 */
[----:B------:R-:W-:Y:S01]  /*41e0*/  IMAD.IADD R3, R23, 0x1, R0 ;  /* 0x0000000117037824 */ /* 0x000fe200078e0200 */
[----:B------:R-:W-:Y:S02]  /*41f0*/  IADD3 R9, PT, PT, RZ, -R0, RZ ;  /* 0x80000000ff097210 */ /* 0x000fe40007ffe0ff */
[----:B------:R-:W-:Y:S02]  /*4200*/  ISETP.NE.U32.AND P2, PT, R0, RZ, PT ;  /* 0x000000ff0000720c */ /* 0x000fe40003f45070 */
[----:B------:R-:W-:-:S02]  /*4210*/  ISETP.GE.U32.AND P0, PT, R3, R2, PT ;  /* 0x000000020300720c */ /* 0x000fc40003f06070 */
[----:B------:R-:W-:Y:S02]  /*4220*/  VIMNMX.U32 R6, PT, PT, R2, R3, !PT ;  /* 0x0000000302067248 */ /* 0x000fe40007fe0000 */
[----:B------:R-:W-:-:S04]  /*4230*/  SEL R7, RZ, 0x1, P0 ;  /* 0x00000001ff077807 */ /* 0x000fc80000000000 */
[----:B------:R-:W-:Y:S01]  /*4240*/  IADD3 R3, PT, PT, R6, -R3, -R7 ;  /* 0x8000000306037210 */ /* 0x000fe20007ffe807 */
[----:B0-----:R-:W0:Y:S02]  /*4250*/  MUFU.RCP R8, R8 ;  /* 0x0000000800087308 */ /* 0x001e240000001000 */
[----:B0-----:R-:W-:-:S06]  /*4260*/  VIADD R4, R8, 0xffffffe ;  /* 0x0ffffffe08047836 */ /* 0x001fcc0000000000 */
[----:B------:R0:W1:Y:S02]  /*4270*/  F2I.FTZ.U32.TRUNC.NTZ R5, R4 ;  /* 0x0000000400057305 */ /* 0x000064000021f000 */
[----:B0-----:R-:W-:Y:S02]  /*4280*/  IMAD.MOV.U32 R4, RZ, RZ, RZ ;  /* 0x000000ffff047224 */ /* 0x001fe400078e00ff */
[----:B-1----:R-:W-:-:S04]  /*4290*/  IMAD R9, R9, R5, RZ ;  /* 0x0000000509097224 */ /* 0x002fc800078e02ff */
[----:B------:R-:W-:Y:S02]  /*42a0*/  IMAD.HI.U32 R8, R5, R9, R4 ;  /* 0x0000000905087227 */ /* 0x000fe400078e0004 */
[----:B------:R-:W0:Y:S04]  /*42b0*/  S2R R5, SR_CgaCtaId ;  /* 0x0000000000057919 */ /* 0x000e280000008800 */
[----:B------:R-:W-:-:S05]  /*42c0*/  IMAD.HI.U32 R8, R8, R3, RZ ;  /* 0x0000000308087227 */ /* 0x000fca00078e00ff */
[----:B------:R-:W-:-:S05]  /*42d0*/  IADD3 R4, PT, PT, -R8, RZ, RZ ;  /* 0x000000ff08047210 */ /* 0x000fca0007ffe1ff */
[----:B------:R-:W-:-:S05]  /*42e0*/  IMAD R3, R0, R4, R3 ;  /* 0x0000000400037224 */ /* 0x000fca00078e0203 */
[----:B------:R-:W-:-:S13]  /*42f0*/  ISETP.GE.U32.AND P0, PT, R3, R0, PT ;  /* 0x000000000300720c */ /* 0x000fda0003f06070 */
[----:B------:R-:W-:Y:S01]  /*4300*/  @P0 IMAD.IADD R3, R3, 0x1, -R0 ;  /* 0x0000000103030824 */ /* 0x000fe200078e0a00 */
[----:B0-----:R-:W-:Y:S01]  /*4310*/  LEA R10, R5, R10, 0x18 ;  /* 0x0000000a050a7211 */ /* 0x001fe200078ec0ff */
        /* <DEDUP_REMOVED lines=9> */
[----:B------:R-:W0:Y:S01]  /*43b0*/  S2R R5, SR_TID.X ;  /* 0x0000000000057919 */ /* 0x000e220000002100 */
[----:B------:R-:W-:-:S05]  /*43c0*/  VIADD R3, R3, 0x1 ;  /* 0x0000000103037836 */ /* 0x000fca0000000000 */
[----:B------:R-:W-:-:S05]  /*43d0*/  LOP3.LUT R11, R3, 0x3, RZ, 0xc0, !PT ;  /* 0x00000003030b7812 */ /* 0x000fca00078ec0ff */
[----:B------:R-:W-:Y:S01]  /*43e0*/  IMAD.MOV R11, RZ, RZ, -R11 ;  /* 0x000000ffff0b7224 */ /* 0x000fe200078e0a0b */
[----:B0-----:R-:W-:-:S07]  /*43f0*/  LEA R3, R5, R10, 0x4 ;  /* 0x0000000a05037211 */ /* 0x001fce00078e20ff */
.L_x_75:
[----:B0-----:R0:W1:Y:S01]  /*4400*/  LDS.128 R4, [R3] ;  /* 0x0000000003047984 */ /* 0x0010620000000c00 */
[----:B------:R-:W2:Y:S01]  /*4410*/  LDCU.64 UR4, c[0x0][0x388] ;  /* 0x00007100ff0477ac */ /* 0x000ea20008000a00 */
[----:B------:R-:W-:Y:S01]  /*4420*/  IADD3 R9, P1, PT, R16, R23, RZ ;  /* 0x0000001710097210 */ /* 0x000fe20007f3e0ff */
[----:B------:R-:W-:-:S03]  /*4430*/  VIADD R11, R11, 0x1 ;  /* 0x000000010b0b7836 */ /* 0x000fc60000000000 */
[----:B------:R-:W-:Y:S01]  /*4440*/  LEA.HI.X.SX32 R26, R23, R12, 0x1, P1 ;  /* 0x0000000c171a7211 */ /* 0x000fe200008f0eff */
[----:B0-----:R-:W-:Y:S01]  /*4450*/  IMAD R3, R22, 0x10, R3 ;  /* 0x0000001016037824 */ /* 0x001fe200078e0203 */
[----:B------:R-:W-:Y:S02]  /*4460*/  IADD3 R23, PT, PT, R0, R23, RZ ;  /* 0x0000001700177210 */ /* 0x000fe40007ffe0ff */
[----:B--2---:R-:W-:-:S04]  /*4470*/  LEA R8, P1, R9, UR4, 0x1 ;  /* 0x0000000409087c11 */ /* 0x004fc8000f8208ff */
[----:B------:R-:W-:Y:S02]  /*4480*/  LEA.HI.X R9, R9, UR5, R26, 0x1, P1 ;  /* 0x0000000509097c11 */ /* 0x000fe400088f0c1a */
[----:B------:R-:W-:Y:S02]  /*4490*/  ISETP.NE.AND P1, PT, R11, RZ, PT ;  /* 0x000000ff0b00720c */ /* 0x000fe40003f25270 */
[C---:B-1----:R-:W-:Y:S01]  /*44a0*/  PRMT R13, R7.reuse, 0x7632, R13 ;  /* 0x00007632070d7816 */ /* 0x042fe2000000000d */
[----:B------:R-:W-:Y:S01]  /*44b0*/  IMAD.U32 R20, R7, 0x10000, RZ ;  /* 0x0001000007147824 */ /* 0x000fe200078e00ff */
[C---:B------:R-:W-:Y:S01]  /*44c0*/  PRMT R7, R6.reuse, 0x7632, R7 ;  /* 0x0000763206077816 */ /* 0x040fe20000000007 */
[----:B------:R-:W-:Y:S01]  /*44d0*/  IMAD.U32 R14, R5, 0x10000, RZ ;  /* 0x00010000050e7824 */ /* 0x000fe200078e00ff */
[----:B------:R-:W-:Y:S01]  /*44e0*/  SHF.L.U32 R18, R6, 0x10, RZ ;  /* 0x0000001006127819 */ /* 0x000fe200000006ff */
[----:B------:R-:W-:Y:S01]  /*44f0*/  FADD R19, R17, R20 ;  /* 0x0000001411137221 */ /* 0x000fe20000000000 */
[----:B------:R-:W-:Y:S01]  /*4500*/  PRMT R6, R5, 0x7632, R6 ;  /* 0x0000763205067816 */ /* 0x000fe20000000006 */
[----:B------:R-:W-:Y:S01]  /*4510*/  IMAD.U32 R20, R7, 0x10000, RZ ;  /* 0x0001000007147824 */ /* 0x000fe200078e00ff */
[----:B------:R-:W-:Y:S01]  /*4520*/  PRMT R5, R4, 0x7632, R5 ;  /* 0x0000763204057816 */ /* 0x000fe20000000005 */
[----:B------:R-:W-:Y:S01]  /*4530*/  FADD R15, R17, R18 ;  /* 0x00000012110f7221 */ /* 0x000fe20000000000 */
[----:B------:R-:W-:Y:S01]  /*4540*/  SHF.L.U32 R24, R13, 0x10, RZ ;  /* 0x000000100d187819 */ /* 0x000fe200000006ff */
[----:B------:R-:W-:Y:S01]  /*4550*/  IMAD.U32 R18, R6, 0x10000, RZ ;  /* 0x0001000006127824 */ /* 0x000fe200078e00ff */
[----:B------:R-:W-:Y:S01]  /*4560*/  SHF.L.U32 R6, R5, 0x10, RZ ;  /* 0x0000001005067819 */ /* 0x000fe200000006ff */
[----:B------:R-:W-:-:S02]  /*4570*/  IMAD.U32 R4, R4, 0x10000, RZ ;  /* 0x0001000004047824 */ /* 0x000fc400078e00ff */
[C---:B------:R-:W-:Y:S01]  /*4580*/  FADD R14, R17.reuse, R14 ;  /* 0x0000000e110e7221 */ /* 0x040fe20000000000 */
[C---:B------:R-:W-:Y:S01]  /*4590*/  FADD R24, R17.reuse, R24 ;  /* 0x0000001811187221 */ /* 0x040fe20000000000 */
[C---:B------:R-:W-:Y:S01]  /*45a0*/  FADD R20, R17.reuse, R20 ;  /* 0x0000001411147221 */ /* 0x040fe20000000000 */
[C---:B------:R-:W-:Y:S01]  /*45b0*/  FADD R4, R17.reuse, R4 ;  /* 0x0000000411047221 */ /* 0x040fe20000000000 */
[C---:B------:R-:W-:Y:S01]  /*45c0*/  FADD R5, R17.reuse, R18 ;  /* 0x0000001211057221 */ /* 0x040fe20000000000 */
[----:B------:R-:W-:Y:S01]  /*45d0*/  FADD R13, R17, R6 ;  /* 0x00000006110d7221 */ /* 0x000fe20000000000 */
[----:B------:R-:W-:Y:S02]  /*45e0*/  F2FP.BF16.F32.PACK_AB R7, R24, R19 ;  /* 0x000000131807723e */ /* 0x000fe400000010ff */
[----:B------:R-:W-:Y:S02]  /*45f0*/  F2FP.BF16.F32.PACK_AB R6, R20, R15 ;  /* 0x0000000f1406723e */ /* 0x000fe400000010ff */
[----:B------:R-:W-:-:S02]  /*4600*/  F2FP.BF16.F32.PACK_AB R5, R5, R14 ;  /* 0x0000000e0505723e */ /* 0x000fc400000010ff */
[----:B------:R-:W-:-:S05]  /*4610*/  F2FP.BF16.F32.PACK_AB R4, R13, R4 ;  /* 0x000000040d04723e */ /* 0x000fca00000010ff */
[----:B------:R0:W-:Y:S01]  /*4620*/  STG.E.128 desc[UR36][R8.64], R4 ;  /* 0x0000000408007986 */ /* 0x0001e2000c101d24 */
[----:B------:R-:W-:Y:S05]  /*4630*/  @P1 BRA `(.L_x_75) ;  /* 0xfffffffc00701947 */ /* 0x000fea000383ffff */
.L_x_74:
[----:B------:R-:W-:Y:S05]  /*4640*/  BSYNC.RECONVERGENT B0 ;  /* 0x0000000000007941 */ /* 0x000fea0003800200 */
.L_x_73:
[----:B------:R-:W-:Y:S05]  /*4650*/  @!P0 EXIT ;  /* 0x000000000000894d */ /* 0x000fea0003800000 */
[C---:B------:R-:W-:Y:S01]  /*4660*/  IMAD R3, R23.reuse, 0x2, R10 ;  /* 0x0000000217037824 */ /* 0x040fe200078e020a */
[----:B------:R-:W-:Y:S01]  /*4670*/  IADD3 R19, PT, PT, R23, R0, RZ ;  /* 0x0000000017137210 */ /* 0x000fe20007ffe0ff */
[C-C-:B------:R-:W-:Y:S02]  /*4680*/  IMAD R15, R22.reuse, 0x18, R23.reuse ;  /* 0x00000018160f7824 */ /* 0x140fe400078e0217 */
[----:B------:R-:W-:-:S07]  /*4690*/  IMAD R13, R22, 0x10, R23 ;  /* 0x00000010160d7824 */ /* 0x000fce00078e0217 */
.L_x_76:
[----:B01----:R-:W0:Y:S01]  /*46a0*/  LDS.U16 R4, [R3] ;  /* 0x0000000003047984 */ /* 0x003e220000000400 */
[C---:B------:R-:W-:Y:S01]  /*46b0*/  IMAD R21, R22.reuse, 0x10, R3 ;  /* 0x0000001016157824 */ /* 0x040fe200078e0203 */
[----:B------:R-:W1:Y:S02]  /*46c0*/  LDCU.64 UR4, c[0x0][0x388] ;  /* 0x00007100ff0477ac */ /* 0x000e640008000a00 */
[----:B------:R-:W2:Y:S04]  /*46d0*/  LDS.U16 R5, [R3+0x2] ;  /* 0x0000020003057984 */ /* 0x000ea80000000400 */
[----:B------:R-:W3:Y:S04]  /*46e0*/  LDS.U16 R7, [R3+0x4] ;  /* 0x0000040003077984 */ /* 0x000ee80000000400 */
[----:B------:R-:W4:Y:S04]  /*46f0*/  LDS.U16 R9, [R3+0x6] ;  /* 0x0000060003097984 */ /* 0x000f280000000400 */
[----:B------:R-:W5:Y:S04]  /*4700*/  LDS.U16 R11, [R3+0x8] ;  /* 0x00000800030b7984 */ /* 0x000f680000000400 */
[----:B------:R-:W1:Y:S04]  /*4710*/  LDS.U16 R24, [R3+0xa] ;  /* 0x00000a0003187984 */ /* 0x000e680000000400 */
[----:B------:R-:W1:Y:S04]  /*4720*/  LDS.U16 R6, [R3+0xe] ;  /* 0x00000e0003067984 */ /* 0x000e680000000400 */
[----:B------:R0:W1:Y:S04]  /*4730*/  LDS.U16 R25, [R3+0xc] ;  /* 0x00000c0003197984 */ /* 0x0000680000000400 */
[----:B------:R-:W1:Y:S04]  /*4740*/  LDS.U16 R20, [R21+0x4] ;  /* 0x0000040015147984 */ /* 0x000e680000000400 */
[----:B------:R-:W1:Y:S01]  /*4750*/  LDS.U16 R18, [R21+0x6] ;  /* 0x0000060015127984 */ /* 0x000e620000000400 */
[----:B0-----:R-:W-:Y:S01]  /*4760*/  LEA R3, R22, R3, 0x6 ;  /* 0x0000000316037211 */ /* 0x001fe200078e30ff */
[----:B------:R-:W-:-:S02]  /*4770*/  IMAD.U32 R4, R4, 0x10000, RZ ;  /* 0x0001000004047824 */ /* 0x000fc400078e00ff */
[----:B------:R-:W0:Y:S01]  /*4780*/  LDS.U16 R27, [R21+0x8] ;  /* 0x00000800151b7984 */ /* 0x000e220000000400 */
[----:B--2---:R-:W-:Y:S02]  /*4790*/  IMAD.U32 R8, R5, 0x10000, RZ ;  /* 0x0001000005087824 */ /* 0x004fe400078e00ff */
[----:B------:R-:W-:Y:S01]  /*47a0*/  FADD R4, R17, R4 ;  /* 0x0000000411047221 */ /* 0x000fe20000000000 */
[----:B---3--:R-:W-:Y:S01]  /*47b0*/  SHF.L.U32 R10, R7, 0x10, RZ ;  /* 0x00000010070a7819 */ /* 0x008fe200000006ff */
[----:B------:R-:W-:Y:S01]  /*47c0*/  FADD R5, R17, R8 ;  /* 0x0000000811057221 */ /* 0x000fe20000000000 */
[----:B----4-:R-:W-:-:S03]  /*47d0*/  IMAD.U32 R14, R9, 0x10000, RZ ;  /* 0x00010000090e7824 */ /* 0x010fc600078e00ff */
[----:B------:R-:W-:Y:S01]  /*47e0*/  FADD R10, R17, R10 ;  /* 0x0000000a110a7221 */ /* 0x000fe20000000000 */
[----:B------:R-:W-:Y:S01]  /*47f0*/  F2FP.BF16.F32.PACK_AB R4, R5, R4 ;  /* 0x000000040504723e */ /* 0x000fe200000010ff */
[----:B------:R-:W-:Y:S01]  /*4800*/  FADD R7, R17, R14 ;  /* 0x0000000e11077221 */ /* 0x000fe20000000000 */
[----:B-----5:R-:W-:Y:S01]  /*4810*/  SHF.L.U32 R8, R11, 0x10, RZ ;  /* 0x000000100b087819 */ /* 0x020fe200000006ff */
[----:B------:R-:W2:Y:S01]  /*4820*/  LDS.U16 R14, [R21+0x2] ;  /* 0x00000200150e7984 */ /* 0x000ea20000000400 */
[----:B------:R-:W-:Y:S01]  /*4830*/  IADD3 R9, P0, PT, R16, R23, RZ ;  /* 0x0000001710097210 */ /* 0x000fe20007f1e0ff */
[----:B-1----:R-:W-:Y:S01]  /*4840*/  IMAD.U32 R24, R24, 0x10000, RZ ;  /* 0x0001000018187824 */ /* 0x002fe200078e00ff */
[----:B------:R-:W-:Y:S02]  /*4850*/  F2FP.BF16.F32.PACK_AB R5, R7, R10 ;  /* 0x0000000a0705723e */ /* 0x000fe400000010ff */
[----:B------:R-:W1:Y:S01]  /*4860*/  LDS.U16 R10, [R21] ;  /* 0x00000000150a7984 */ /* 0x000e620000000400 */
[----:B------:R-:W-:Y:S01]  /*4870*/  SHF.L.U32 R28, R6, 0x10, RZ ;  /* 0x00000010061c7819 */ /* 0x000fe200000006ff */
[C---:B------:R-:W-:Y:S01]  /*4880*/  FADD R6, R17.reuse, R8 ;  /* 0x0000000811067221 */ /* 0x040fe20000000000 */
[----:B------:R-:W-:Y:S01]  /*4890*/  FADD R7, R17, R24 ;  /* 0x0000001811077221 */ /* 0x000fe20000000000 */
[----:B------:R-:W-:Y:S01]  /*48a0*/  LEA.HI.X.SX32 R30, R23, R12, 0x1, P0 ;  /* 0x0000000c171e7211 */ /* 0x000fe200000f0eff */
[----:B------:R-:W-:-:S02]  /*48b0*/  IMAD.U32 R26, R25, 0x10000, RZ ;  /* 0x00010000191a7824 */ /* 0x000fc400078e00ff */
[----:B------:R-:W-:Y:S01]  /*48c0*/  FADD R11, R17, R28 ;  /* 0x0000001c110b7221 */ /* 0x000fe20000000000 */
[----:B------:R-:W3:Y:S01]  /*48d0*/  LDS.U16 R25, [R21+0xc] ;  /* 0x00000c0015197984 */ /* 0x000ee20000000400 */
[----:B------:R-:W-:Y:S01]  /*48e0*/  F2FP.BF16.F32.PACK_AB R6, R7, R6 ;  /* 0x000000060706723e */ /* 0x000fe200000010ff */
[----:B------:R-:W-:Y:S01]  /*48f0*/  FADD R26, R17, R26 ;  /* 0x0000001a111a7221 */ /* 0x000fe20000000000 */
[----:B------:R-:W-:Y:S01]  /*4900*/  LEA R8, P0, R9, UR4, 0x1 ;  /* 0x0000000409087c11 */ /* 0x000fe2000f8008ff */
[----:B------:R-:W4:Y:S01]  /*4910*/  LDS.U16 R28, [R21+0xe] ;  /* 0x00000e00151c7984 */ /* 0x000f220000000400 */
[----:B------:R-:W-:Y:S01]  /*4920*/  IMAD.U32 R20, R20, 0x10000, RZ ;  /* 0x0001000014147824 */ /* 0x000fe200078e00ff */
[----:B------:R-:W-:Y:S01]  /*4930*/  IADD3 R23, PT, PT, R0, R23, R0 ;  /* 0x0000001700177210 */ /* 0x000fe20007ffe000 */
[----:B------:R-:W-:Y:S01]  /*4940*/  IMAD.U32 R18, R18, 0x10000, RZ ;  /* 0x0001000012127824 */ /* 0x000fe200078e00ff */
[----:B------:R-:W-:Y:S01]  /*4950*/  F2FP.BF16.F32.PACK_AB R7, R11, R26 ;  /* 0x0000001a0b07723e */ /* 0x000fe200000010ff */
[C---:B------:R-:W-:Y:S01]  /*4960*/  IMAD R11, R22.reuse, 0x10, R21 ;  /* 0x00000010160b7824 */ /* 0x040fe200078e0215 */
[----:B------:R5:W4:Y:S01]  /*4970*/  LDS.U16 R26, [R21+0xa] ;  /* 0x00000a00151a7984 */ /* 0x000b220000000400 */
[----:B------:R-:W-:Y:S01]  /*4980*/  LEA.HI.X R9, R9, UR5, R30, 0x1, P0 ;  /* 0x0000000509097c11 */ /* 0x000fe200080f0c1e */
[C---:B------:R-:W-:Y:S01]  /*4990*/  FADD R20, R17.reuse, R20 ;  /* 0x0000001411147221 */ /* 0x040fe20000000000 */
[----:B------:R-:W-:Y:S01]  /*49a0*/  IMAD R31, R22, 0x10, R11 ;  /* 0x00000010161f7824 */ /* 0x000fe200078e020b */
[----:B------:R-:W4:Y:S01]  /*49b0*/  LDS.U16 R24, [R11] ;  /* 0x000000000b187984 */ /* 0x000f220000000400 */
[----:B------:R-:W-:Y:S01]  /*49c0*/  IADD3 R23, PT, PT, R0, R23, R0 ;  /* 0x0000001700177210 */ /* 0x000fe20007ffe000 */
[----:B-----5:R-:W-:-:S02]  /*49d0*/  FADD R21, R17, R18 ;  /* 0x0000001211157221 */ /* 0x020fc40000000000 */
[----:B------:R5:W-:Y:S01]  /*49e0*/  STG.E.128 desc[UR36][R8.64], R4 ;  /* 0x0000000408007986 */ /* 0x000be2000c101d24 */
[----:B0-----:R-:W-:-:S03]  /*49f0*/  SHF.L.U32 R18, R27, 0x10, RZ ;  /* 0x000000101b127819 */ /* 0x001fc600000006ff */
[----:B------:R-:W-:Y:S01]  /*4a00*/  LDS.U16 R27, [R11+0xc] ;  /* 0x00000c000b1b7984 */ /* 0x000fe20000000400 */
[----:B--2---:R-:W-:Y:S01]  /*4a10*/  SHF.L.U32 R14, R14, 0x10, RZ ;  /* 0x000000100e0e7819 */ /* 0x004fe200000006ff */
[----:B-1----:R-:W-:-:S04]  /*4a20*/  IMAD.U32 R30, R10, 0x10000, RZ ;  /* 0x000100000a1e7824 */ /* 0x002fc800078e00ff */
[C---:B------:R-:W-:Y:S01]  /*4a30*/  FADD R29, R17.reuse, R14 ;  /* 0x0000000e111d7221 */ /* 0x040fe20000000000 */
[----:B------:R-:W0:Y:S01]  /*4a40*/  LDS.U16 R10, [R11+0x2] ;  /* 0x000002000b0a7984 */ /* 0x000e220000000400 */
[----:B-----5:R-:W-:Y:S01]  /*4a50*/  IADD3 R6, P0, PT, R16, R19, RZ ;  /* 0x0000001310067210 */ /* 0x020fe20007f1e0ff */
[----:B------:R-:W-:Y:S02]  /*4a60*/  FADD R7, R17, R18 ;  /* 0x0000001211077221 */ /* 0x000fe40000000000 */
[----:B------:R-:W-:Y:S01]  /*4a70*/  LDS.U16 R14, [R11+0x4] ;  /* 0x000004000b0e7984 */ /* 0x000fe20000000400 */
[----:B------:R-:W-:Y:S01]  /*4a80*/  F2FP.BF16.F32.PACK_AB R5, R21, R20 ;  /* 0x000000141505723e */ /* 0x000fe200000010ff */
[----:B---3--:R-:W-:Y:S01]  /*4a90*/  IMAD.U32 R20, R25, 0x10000, RZ ;  /* 0x0001000019147824 */ /* 0x008fe200078e00ff */
[----:B------:R-:W-:Y:S01]  /*4aa0*/  LEA.HI.X.SX32 R9, R19, R12, 0x1, P0 ;  /* 0x0000000c13097211 */ /* 0x000fe200000f0eff */
[----:B------:R-:W1:Y:S01]  /*4ab0*/  LDS.U16 R18, [R11+0x6] ;  /* 0x000006000b127984 */ /* 0x000e620000000400 */
[----:B----4-:R-:W-:Y:S01]  /*4ac0*/  SHF.L.U32 R28, R28, 0x10, RZ ;  /* 0x000000101c1c7819 */ /* 0x010fe200000006ff */
[C---:B------:R-:W-:Y:S01]  /*4ad0*/  FADD R20, R17.reuse, R20 ;  /* 0x0000001411147221 */ /* 0x040fe20000000000 */
[----:B------:R-:W-:Y:S01]  /*4ae0*/  LEA R8, P0, R6, UR4, 0x1 ;  /* 0x0000000406087c11 */ /* 0x000fe2000f8008ff */
[C---:B------:R-:W-:Y:S01]  /*4af0*/  FADD R30, R17.reuse, R30 ;  /* 0x0000001e111e7221 */ /* 0x040fe20000000000 */
[----:B------:R-:W-:Y:S01]  /*4b00*/  LDS.U16 R25, [R31+0x2] ;  /* 0x000002001f197984 */ /* 0x000fe20000000400 */
[----:B------:R-:W-:Y:S01]  /*4b10*/  FADD R21, R17, R28 ;  /* 0x0000001c11157221 */ /* 0x000fe20000000000 */
[----:B------:R-:W-:Y:S01]  /*4b20*/  IMAD.U32 R26, R26, 0x10000, RZ ;  /* 0x000100001a1a7824 */ /* 0x000fe200078e00ff */
[----:B------:R-:W-:Y:S01]  /*4b30*/  LEA.HI.X R9, R6, UR5, R9, 0x1, P0 ;  /* 0x0000000506097c11 */ /* 0x000fe200080f0c09 */
[----:B------:R-:W2:Y:S01]  /*4b40*/  LDS.U16 R28, [R31] ;  /* 0x000000001f1c7984 */ /* 0x000ea20000000400 */
[----:B------:R-:W-:Y:S01]  /*4b50*/  F2FP.BF16.F32.PACK_AB R4, R29, R30 ;  /* 0x0000001e1d04723e */ /* 0x000fe200000010ff */
[----:B------:R-:W-:Y:S01]  /*4b60*/  FADD R26, R17, R26 ;  /* 0x0000001a111a7221 */ /* 0x000fe20000000000 */
[----:B------:R-:W-:Y:S01]  /*4b70*/  IMAD.U32 R30, R24, 0x10000, RZ ;  /* 0x00010000181e7824 */ /* 0x000fe200078e00ff */
[----:B------:R-:W-:Y:S01]  /*4b80*/  LDS.U16 R29, [R31+0x8] ;  /* 0x000008001f1d7984 */ /* 0x000fe20000000400 */
[----:B------:R-:W-:-:S02]  /*4b90*/  IMAD R19, R22, 0x20, R19 ;  /* 0x0000002016137824 */ /* 0x000fc400078e0213 */
[----:B------:R-:W-:Y:S01]  /*4ba0*/  F2FP.BF16.F32.PACK_AB R6, R26, R7 ;  /* 0x000000071a06723e */ /* 0x000fe200000010ff */
[----:B------:R-:W3:Y:S01]  /*4bb0*/  LDS.U16 R24, [R31+0x6] ;  /* 0x000006001f187984 */ /* 0x000ee20000000400 */
[----:B------:R-:W-:Y:S01]  /*4bc0*/  F2FP.BF16.F32.PACK_AB R7, R21, R20 ;  /* 0x000000141507723e */ /* 0x000fe200000010ff */
[----:B------:R-:W-:Y:S02]  /*4bd0*/  FADD R30, R17, R30 ;  /* 0x0000001e111e7221 */ /* 0x000fe40000000000 */
[----:B------:R-:W4:Y:S04]  /*4be0*/  LDS.U16 R20, [R11+0x8] ;  /* 0x000008000b147984 */ /* 0x000f280000000400 */
[----:B------:R-:W5:Y:S04]  /*4bf0*/  LDS.U16 R21, [R11+0xa] ;  /* 0x00000a000b157984 */ /* 0x000f680000000400 */
[----:B------:R-:W5:Y:S01]  /*4c00*/  LDS.U16 R26, [R11+0xe] ;  /* 0x00000e000b1a7984 */ /* 0x000f620000000400 */
[----:B0-----:R-:W-:-:S03]  /*4c10*/  SHF.L.U32 R32, R10, 0x10, RZ ;  /* 0x000000100a207819 */ /* 0x001fc600000006ff */
[----:B------:R0:W-:Y:S04]  /*4c20*/  STG.E.128 desc[UR36][R8.64], R4 ;  /* 0x0000000408007986 */ /* 0x0001e8000c101d24 */
[----:B------:R-:W5:Y:S01]  /*4c30*/  LDS.U16 R10, [R31+0x4] ;  /* 0x000004001f0a7984 */ /* 0x000f620000000400 */
[----:B-1----:R-:W-:-:S03]  /*4c40*/  IMAD.U32 R18, R18, 0x10000, RZ ;  /* 0x0001000012127824 */ /* 0x002fc600078e00ff */
[----:B------:R-:W1:Y:S01]  /*4c50*/  LDS.U16 R9, [R31+0xa] ;  /* 0x00000a001f097984 */ /* 0x000e620000000400 */
[----:B------:R-:W-:-:S03]  /*4c60*/  FADD R18, R17, R18 ;  /* 0x0000001211127221 */ /* 0x000fc60000000000 */
[----:B------:R-:W1:Y:S01]  /*4c70*/  LDS.U16 R11, [R31+0xe] ;  /* 0x00000e001f0b7984 */ /* 0x000e620000000400 */
[----:B--2---:R-:W-:Y:S02]  /*4c80*/  IMAD.U32 R28, R28, 0x10000, RZ ;  /* 0x000100001c1c7824 */ /* 0x004fe400078e00ff */
[----:B0-----:R-:W-:Y:S02]  /*4c90*/  IMAD.U32 R6, R14, 0x10000, RZ ;  /* 0x000100000e067824 */ /* 0x001fe400078e00ff */
[----:B------:R-:W-:Y:S01]  /*4ca0*/  FADD R5, R17, R32 ;  /* 0x0000002011057221 */ /* 0x000fe20000000000 */
[----:B------:R-:W0:Y:S04]  /*4cb0*/  LDS.U16 R14, [R31+0xc] ;  /* 0x00000c001f0e7984 */ /* 0x000e280000000400 */
[----:B------:R-:W-:Y:S01]  /*4cc0*/  F2FP.BF16.F32.PACK_AB R4, R5, R30 ;  /* 0x0000001e0504723e */ /* 0x000fe200000010ff */
[----:B------:R-:W-:Y:S01]  /*4cd0*/  FADD R5, R17, R6 ;  /* 0x0000000611057221 */ /* 0x000fe20000000000 */
[----:B---3--:R-:W-:Y:S01]  /*4ce0*/  IMAD.U32 R24, R24, 0x10000, RZ ;  /* 0x0001000018187824 */ /* 0x008fe200078e00ff */
[----:B----4-:R-:W-:-:S03]  /*4cf0*/  SHF.L.U32 R20, R20, 0x10, RZ ;  /* 0x0000001014147819 */ /* 0x010fc600000006ff */
[----:B------:R-:W-:Y:S01]  /*4d00*/  F2FP.BF16.F32.PACK_AB R5, R18, R5 ;  /* 0x000000051205723e */ /* 0x000fe200000010ff */
[----:B------:R-:W-:Y:S02]  /*4d10*/  IMAD.U32 R18, R25, 0x10000, RZ ;  /* 0x0001000019127824 */ /* 0x000fe400078e00ff */
[----:B------:R-:W-:Y:S01]  /*4d20*/  FADD R25, R17, R24 ;  /* 0x0000001811197221 */ /* 0x000fe20000000000 */
[----:B-----5:R-:W-:Y:S02]  /*4d30*/  IMAD.U32 R8, R21, 0x10000, RZ ;  /* 0x0001000015087824 */ /* 0x020fe400078e00ff */
[C---:B------:R-:W-:Y:S01]  /*4d40*/  FADD R6, R17.reuse, R20 ;  /* 0x0000001411067221 */ /* 0x040fe20000000000 */
[C---:B------:R-:W-:Y:S01]  /*4d50*/  FADD R21, R17.reuse, R18 ;  /* 0x0000001211157221 */ /* 0x040fe20000000000 */
[----:B------:R-:W-:Y:S01]  /*4d60*/  SHF.L.U32 R26, R26, 0x10, RZ ;  /* 0x000000101a1a7819 */ /* 0x000fe200000006ff */
[----:B------:R-:W-:Y:S01]  /*4d70*/  FADD R7, R17, R8 ;  /* 0x0000000811077221 */ /* 0x000fe20000000000 */
[----:B------:R-:W-:-:S02]  /*4d80*/  IMAD.U32 R8, R27, 0x10000, RZ ;  /* 0x000100001b087824 */ /* 0x000fc400078e00ff */
[----:B------:R-:W-:Y:S02]  /*4d90*/  IMAD.U32 R18, R29, 0x10000, RZ ;  /* 0x000100001d127824 */ /* 0x000fe400078e00ff */
[----:B------:R-:W-:Y:S01]  /*4da0*/  FADD R26, R17, R26 ;  /* 0x0000001a111a7221 */ /* 0x000fe20000000000 */
[----:B------:R-:W-:Y:S01]  /*4db0*/  F2FP.BF16.F32.PACK_AB R6, R7, R6 ;  /* 0x000000060706723e */ /* 0x000fe200000010ff */
[C---:B------:R-:W-:Y:S01]  /*4dc0*/  FADD R7, R17.reuse, R8 ;  /* 0x0000000811077221 */ /* 0x040fe20000000000 */
[----:B------:R-:W-:Y:S01]  /*4dd0*/  SHF.L.U32 R10, R10, 0x10, RZ ;  /* 0x000000100a0a7819 */ /* 0x000fe200000006ff */
[----:B------:R-:W-:Y:S01]  /*4de0*/  FADD R8, R17, R28 ;  /* 0x0000001c11087221 */ /* 0x000fe20000000000 */
[----:B-1----:R-:W-:-:S03]  /*4df0*/  SHF.L.U32 R24, R9, 0x10, RZ ;  /* 0x0000001009187819 */ /* 0x002fc600000006ff */
[----:B------:R-:W-:Y:S01]  /*4e00*/  FADD R10, R17, R10 ;  /* 0x0000000a110a7221 */ /* 0x000fe20000000000 */
[----:B------:R-:W-:Y:S02]  /*4e10*/  F2FP.BF16.F32.PACK_AB R8, R21, R8 ;  /* 0x000000081508723e */ /* 0x000fe400000010ff */
[----:B------:R-:W-:Y:S02]  /*4e20*/  IADD3 R21, P0, PT, R16, R13, RZ ;  /* 0x0000000d10157210 */ /* 0x000fe40007f1e0ff */
[----:B------:R-:W-:Y:S01]  /*4e30*/  F2FP.BF16.F32.PACK_AB R9, R25, R10 ;  /* 0x0000000a1909723e */ /* 0x000fe200000010ff */
[----:B------:R-:W-:Y:S01]  /*4e40*/  FADD R10, R17, R18 ;  /* 0x00000012110a7221 */ /* 0x000fe20000000000 */
[----:B------:R-:W-:Y:S01]  /*4e50*/  LEA.HI.X.SX32 R28, R13, R12, 0x1, P0 ;  /* 0x0000000c0d1c7211 */ /* 0x000fe200000f0eff */
[----:B------:R-:W-:Y:S01]  /*4e60*/  FADD R25, R17, R24 ;  /* 0x0000001811197221 */ /* 0x000fe20000000000 */
[----:B------:R-:W-:Y:S01]  /*4e70*/  F2FP.BF16.F32.PACK_AB R7, R26, R7 ;  /* 0x000000071a07723e */ /* 0x000fe200000010ff */
[----:B------:R-:W-:Y:S01]  /*4e80*/  IMAD.U32 R18, R11, 0x10000, RZ ;  /* 0x000100000b127824 */ /* 0x000fe200078e00ff */
[----:B------:R-:W-:Y:S01]  /*4e90*/  LEA R20, P0, R21, UR4, 0x1 ;  /* 0x0000000415147c11 */ /* 0x000fe2000f8008ff */
[----:B0-----:R-:W-:Y:S01]  /*4ea0*/  IMAD.U32 R14, R14, 0x10000, RZ ;  /* 0x000100000e0e7824 */ /* 0x001fe200078e00ff */
[----:B------:R-:W-:Y:S01]  /*4eb0*/  IADD3 R26, P1, PT, R16, R15, RZ ;  /* 0x0000000f101a7210 */ /* 0x000fe20007f3e0ff */
[----:B------:R-:W-:Y:S01]  /*4ec0*/  FADD R18, R17, R18 ;  /* 0x0000001211127221 */ /* 0x000fe20000000000 */
[----:B------:R-:W-:Y:S01]  /*4ed0*/  LEA.HI.X R21, R21, UR5, R28, 0x1, P0 ;  /* 0x0000000515157c11 */ /* 0x000fe200080f0c1c */
[----:B------:R-:W-:Y:S01]  /*4ee0*/  FADD R11, R17, R14 ;  /* 0x0000000e110b7221 */ /* 0x000fe20000000000 */
[----:B------:R-:W-:Y:S01]  /*4ef0*/  F2FP.BF16.F32.PACK_AB R10, R25, R10 ;  /* 0x0000000a190a723e */ /* 0x000fe200000010ff */
[----:B------:R-:W-:Y:S01]  /*4f00*/  IMAD R13, R22, 0x20, R13 ;  /* 0x00000020160d7824 */ /* 0x000fe200078e020d */
[----:B------:R-:W-:Y:S01]  /*4f10*/  LEA.HI.X.SX32 R25, R15, R12, 0x1, P1 ;  /* 0x0000000c0f197211 */ /* 0x000fe200008f0eff */
[----:B------:R1:W-:Y:S01]  /*4f20*/  STG.E.128 desc[UR36][R20.64], R4 ;  /* 0x0000000414007986 */ /* 0x0003e2000c101d24 */
[----:B------:R-:W-:-:S02]  /*4f30*/  LEA R24, P0, R26, UR4, 0x1 ;  /* 0x000000041a187c11 */ /* 0x000fc4000f8008ff */
[----:B------:R-:W-:Y:S02]  /*4f40*/  F2FP.BF16.F32.PACK_AB R11, R18, R11 ;  /* 0x0000000b120b723e */ /* 0x000fe400000010ff */
[----:B------:R-:W-:Y:S02]  /*4f50*/  LEA.HI.X R25, R26, UR5, R25, 0x1, P0 ;  /* 0x000000051a197c11 */ /* 0x000fe400080f0c19 */
[----:B------:R-:W-:Y:S02]  /*4f60*/  ISETP.GE.AND P0, PT, R23, R2, PT ;  /* 0x000000021700720c */ /* 0x000fe40003f06270 */
[----:B------:R-:W-:Y:S01]  /*4f70*/  LEA R15, R22, R15, 0x5 ;  /* 0x0000000f160f7211 */ /* 0x000fe200078e28ff */
[----:B------:R1:W-:Y:S10]  /*4f80*/  STG.E.128 desc[UR36][R24.64], R8 ;  /* 0x0000000818007986 */ /* 0x0003f4000c101d24 */
[----:B------:R-:W-:Y:S05]  /*4f90*/  @!P0 BRA `(.L_x_76) ;  /* 0xfffffff400c08947 */ /* 0x000fea000383ffff */
[----:B------:R-:W-:Y:S05]  /*4fa0*/  EXIT ;  /* 0x000000000000794d */ /* 0x000fea0003800000 */
.L_x_11:
[----:B-1----:R-:W-:-:S07]  /*4fb0*/  IMAD.MOV.U32 R15, RZ, RZ, -0x1 ;  /* 0xffffffffff0f7424 */ /* 0x002fce00078e00ff */
[----:B0-----:R-:W-:Y:S05]  /*4fc0*/  WARPSYNC.COLLECTIVE.ALL `(.L_x_77) ;  /* 0x0000000000287948 */ /* 0x001fea0003c00000 */
        /* <DEDUP_REMOVED lines=8> */
[----:B------:R-:W-:Y:S01]  /*5050*/  UCGABAR_ARV ;  /* 0x00000000000079c7 */ /* 0x000fe20008000000 */
[----:B0-----:R-:W-:Y:S05]  /*5060*/  ENDCOLLECTIVE ;  /* 0x000000000000791b */ /* 0x001fea0003800000 */
.L_x_77:
[----:B------:R-:W-:Y:S05]  /*5070*/  WARPSYNC.COLLECTIVE.ALL `(.L_x_78) ;  /* 0x00000000000c7948 */ /* 0x000fea0003c00000 */
[----:B------:R-:W-:Y:S01]  /*5080*/  UCGABAR_WAIT ;  /* 0x0000000000007dc7 */ /* 0x000fe20008000000 */
[----:B------:R-:W-:Y:S01]  /*5090*/  CCTL.IVALL ;  /* 0x00000000ff00798f */ /* 0x000fe20002000000 */
[----:B------:R-:W-:Y:S05]  /*50a0*/  ENDCOLLECTIVE ;  /* 0x000000000000791b */ /* 0x000fea0003800000 */
.L_x_78:
[----:B------:R-:W-:Y:S05]  /*50b0*/  BRA `(.L_x_79) ;  /* 0xffffffbc00307947 */ /* 0x000fea000383ffff */
.L_x_18:
[----:B------:R-:W-:Y:S01]  /*50c0*/  BSSY B0, `(.L_x_80) ;  /* 0x0000007000007945 */ /* 0x000fe20003800000 */
[----:B------:R-:W-:Y:S01]  /*50d0*/  IMAD.MOV.U32 R12, RZ, RZ, 0x1 ;  /* 0x00000001ff0c7424 */ /* 0x000fe200078e00ff */
[----:B------:R-:W-:Y:S01]  /*50e0*/  MOV R11, 0x1f ;  /* 0x0000001f000b7802 */ /* 0x000fe20000000f00 */
[----:B------:R-:W-:-:S07]  /*50f0*/  IMAD.MOV.U32 R15, RZ, RZ, -0x1 ;  /* 0xffffffffff0f7424 */ /* 0x000fce00078e00ff */
[----:B0-----:R-:W-:Y:S05]  /*5100*/  WARPSYNC.COLLECTIVE R15, `(.L_x_81) ;  /* 0x000000000f087348 */ /* 0x001fea0003c00000 */
[----:B------:R1:W2:Y:S02]  /*5110*/  SHFL.BFLY P6, R14, R13, R12, R11 ;  /* 0x0c00000c0d0e7389 */ /* 0x0002a400000c000b */
[----:B012---:R-:W-:Y:S05]  /*5120*/  ENDCOLLECTIVE ;  /* 0x000000000000791b */ /* 0x007fea0003800000 */
.L_x_81:
[----:B------:R-:W-:Y:S05]  /*5130*/  BSYNC B0 ;  /* 0x0000000000007941 */ /* 0x000fea0003800000 */
.L_x_80:
[----:B------:R-:W-:Y:S02]  /*5140*/  HFMA2 R11, -RZ, RZ, 0, 1.847743988037109375e-06 ;  /* 0x0000001fff0b7431 */ /* 0x000fe400000001ff */
[----:B------:R-:W-:Y:S01]  /*5150*/  FADD R13, R14, R13 ;  /* 0x0000000d0e0d7221 */ /* 0x000fe20000000000 */
[----:B------:R-:W-:Y:S02]  /*5160*/  IMAD.MOV.U32 R12, RZ, RZ, 0x2 ;  /* 0x00000002ff0c7424 */ /* 0x000fe400078e00ff */
[----:B------:R-:W-:-:S07]  /*5170*/  IMAD.MOV.U32 R15, RZ, RZ, -0x1 ;  /* 0xffffffffff0f7424 */ /* 0x000fce00078e00ff */
[----:B------:R-:W-:Y:S05]  /*5180*/  WARPSYNC.COLLECTIVE R15, `(.L_x_82) ;  /* 0x000000000f087348 */ /* 0x000fea0003c00000 */
[----:B------:R0:W1:Y:S02]  /*5190*/  SHFL.BFLY P6, R14, R13, R12, R11 ;  /* 0x0c00000c0d0e7389 */ /* 0x00006400000c000b */
[----:B01----:R-:W-:Y:S05]  /*51a0*/  ENDCOLLECTIVE ;  /* 0x000000000000791b */ /* 0x003fea0003800000 */
.L_x_82:
[----:B------:R-:W-:Y:S01]  /*51b0*/  MOV R12, 0x4 ;  /* 0x00000004000c7802 */ /* 0x000fe20000000f00 */
[----:B------:R-:W-:-:S04]  /*51c0*/  FADD R0, R13, R14 ;  /* 0x0000000e0d007221 */ /* 0x000fc80000000000 */
[----:B------:R-:W-:-:S07]  /*51d0*/  IMAD.MOV.U32 R13, RZ, RZ, R0 ;  /* 0x000000ffff0d7224 */ /* 0x000fce00078e0000 */
[----:B------:R-:W-:Y:S05]  /*51e0*/  WARPSYNC.COLLECTIVE R15, `(.L_x_83) ;  /* 0x000000000f087348 */ /* 0x000fea0003c00000 */
[----:B------:R0:W1:Y:S02]  /*51f0*/  SHFL.BFLY P6, R14, R13, R12, R11 ;  /* 0x0c00000c0d0e7389 */ /* 0x00006400000c000b */
[----:B01----:R-:W-:Y:S05]  /*5200*/  ENDCOLLECTIVE ;  /* 0x000000000000791b */ /* 0x003fea0003800000 */
.L_x_83:
[----:B------:R-:W-:Y:S02]  /*5210*/  IMAD.MOV.U32 R12, RZ, RZ, 0x8 ;  /* 0x00000008ff0c7424 */ /* 0x000fe400078e00ff */
[----:B------:R-:W-:-:S04]  /*5220*/  FADD R3, R0, R14 ;  /* 0x0000000e00037221 */ /* 0x000fc80000000000 */
[----:B------:R-:W-:-:S07]  /*5230*/  IMAD.MOV.U32 R13, RZ, RZ, R3 ;  /* 0x000000ffff0d7224 */ /* 0x000fce00078e0003 */
[----:B------:R-:W-:Y:S05]  /*5240*/  WARPSYNC.COLLECTIVE R15, `(.L_x_84) ;  /* 0x000000000f087348 */ /* 0x000fea0003c00000 */
[----:B------:R0:W1:Y:S02]  /*5250*/  SHFL.BFLY P6, R14, R13, R12, R11 ;  /* 0x0c00000c0d0e7389 */ /* 0x00006400000c000b */
[----:B01----:R-:W-:Y:S05]  /*5260*/  ENDCOLLECTIVE ;  /* 0x000000000000791b */ /* 0x003fea0003800000 */
.L_x_84:
[----:B------:R-:W-:Y:S02]  /*5270*/  IMAD.MOV.U32 R12, RZ, RZ, 0x10 ;  /* 0x00000010ff0c7424 */ /* 0x000fe400078e00ff */
[----:B------:R-:W-:-:S05]  /*5280*/  FADD R4, R3, R14 ;  /* 0x0000000e03047221 */ /* 0x000fca0000000000 */
[----:B------:R-:W-:-:S07]  /*5290*/  MOV R13, R4 ;  /* 0x00000004000d7202 */ /* 0x000fce0000000f00 */
[----:B------:R-:W-:Y:S05]  /*52a0*/  WARPSYNC.COLLECTIVE R15, `(.L_x_85) ;  /* 0x000000000f087348 */ /* 0x000fea0003c00000 */
[----:B------:R0:W1:Y:S02]  /*52b0*/  SHFL.BFLY P6, R14, R13, R12, R11 ;  /* 0x0c00000c0d0e7389 */ /* 0x00006400000c000b */
[----:B01----:R-:W-:Y:S05]  /*52c0*/  ENDCOLLECTIVE ;  /* 0x000000000000791b */ /* 0x003fea0003800000 */
.L_x_85:
[----:B------:R-:W-:Y:S05]  /*52d0*/  BRA `(.L_x_86) ;  /* 0xffffffc000487947 */ /* 0x000fea000383ffff */
.L_x_21:
[----:B------:R-:W-:Y:S01]  /*52e0*/  BSSY B0, `(.L_x_87) ;  /* 0x0000006000007945 */ /* 0x000fe20003800000 */
[----:B------:R-:W-:Y:S01]  /*52f0*/  IMAD.MOV.U32 R11, RZ, RZ, 0x1f ;  /* 0x0000001fff0b7424 */ /* 0x000fe200078e00ff */
[----:B------:R-:W-:-:S07]  /*5300*/  MOV R15, 0xffffffff ;  /* 0xffffffff000f7802 */ /* 0x000fce0000000f00 */
[----:B0123--:R-:W-:Y:S05]  /*5310*/  WARPSYNC.COLLECTIVE R15, `(.L_x_88) ;  /* 0x000000000f087348 */ /* 0x00ffea0003c00000 */
[----:B---3--:R3:W4:Y:S02]  /*5320*/  SHFL.BFLY P6, R14, R13, R12, R11 ;  /* 0x0c00000c0d0e7389 */ /* 0x00872400000c000b */
[----:B01234-:R-:W-:Y:S05]  /*5330*/  ENDCOLLECTIVE ;  /* 0x000000000000791b */ /* 0x01ffea0003800000 */
.L_x_88:
[----:B------:R-:W-:Y:S05]  /*5340*/  BSYNC B0 ;  /* 0x0000000000007941 */ /* 0x000fea0003800000 */
.L_x_87:
[----:B------:R-:W-:Y:S05]  /*5350*/  BRA `(.L_x_89) ;  /* 0xffffffc0008c7947 */ /* 0x000fea000383ffff */
.L_x_24:
[----:B------:R-:W-:Y:S01]  /*5360*/  BSSY B0, `(.L_x_90) ;  /* 0x000000e000007945 */ /* 0x000fe20003800000 */
[----:B------:R-:W-:Y:S01]  /*5370*/  ISETP.NE.AND P1, PT, R21, RZ, PT ;  /* 0x000000ff1500720c */ /* 0x000fe20003f25270 */
[----:B------:R-:W-:-:S12]  /*5380*/  IMAD.MOV.U32 R15, RZ, RZ, -0x1 ;  /* 0xffffffffff0f7424 */ /* 0x000fd800078e00ff */
[----:B0123--:R-:W-:Y:S05]  /*5390*/  WARPSYNC.COLLECTIVE.ALL `(.L_x_91) ;  /* 0x0000000000287948 */ /* 0x00ffea0003c00000 */
        /* <DEDUP_REMOVED lines=9> */
[----:B0123--:R-:W-:Y:S05]  /*5430*/  ENDCOLLECTIVE ;  /* 0x000000000000791b */ /* 0x00ffea0003800000 */
.L_x_91:
[----:B------:R-:W-:Y:S05]  /*5440*/  BSYNC B0 ;  /* 0x0000000000007941 */ /* 0x000fea0003800000 */
.L_x_90:
[----:B------:R-:W-:-:S07]  /*5450*/  IMAD.MOV.U32 R15, RZ, RZ, -0x1 ;  /* 0xffffffffff0f7424 */ /* 0x000fce00078e00ff */
[----:B------:R-:W-:Y:S05]  /*5460*/  WARPSYNC.COLLECTIVE.ALL `(.L_x_92) ;  /* 0x00000000000c7948 */ /* 0x000fea0003c00000 */
[----:B------:R-:W-:Y:S01]  /*5470*/  UCGABAR_WAIT ;  /* 0x0000000000007dc7 */ /* 0x000fe20008000000 */
[----:B------:R-:W-:Y:S01]  /*5480*/  CCTL.IVALL ;  /* 0x00000000ff00798f */ /* 0x000fe20002000000 */
[----:B------:R-:W-:Y:S05]  /*5490*/  ENDCOLLECTIVE ;  /* 0x000000000000791b */ /* 0x000fea0003800000 */
.L_x_92:
[----:B------:R-:W0:Y:S01]  /*54a0*/  @P1 LDS R3, [R17] ;  /* 0x0000000011031984 */ /* 0x000e220000000800 */
[----:B------:R-:W-:-:S03]  /*54b0*/  @P1 IMAD.WIDE R4, R21, 0x4, R6 ;  /* 0x0000000415041825 */ /* 0x000fc600078e0206 */
[----:B------:R-:W-:Y:S02]  /*54c0*/  @P1 PRMT R4, RZ, 0x654, R4 ;  /* 0x00000654ff041816 */ /* 0x000fe40000000004 */
[----:B------:R-:W-:-:S05]  /*54d0*/  @P1 MOV R5, R5 ;  /* 0x0000000500051202 */ /* 0x000fca0000000f00 */
[----:B0-----:R0:W-:Y:S02]  /*54e0*/  @P1 ST.E desc[UR36][R4.64], R3 ;  /* 0x0000000304001985 */ /* 0x0011e4000c101924 */
        /* <DEDUP_REMOVED lines=11> */
.L_x_93:
[----:B------:R-:W-:Y:S05]  /*55a0*/  WARPSYNC.COLLECTIVE.ALL `(.L_x_94) ;  /* 0x00000000000c7948 */ /* 0x000fea0003c00000 */
[----:B------:R-:W-:Y:S01]  /*55b0*/  UCGABAR_WAIT ;  /* 0x0000000000007dc7 */ /* 0x000fe20008000000 */
[----:B------:R-:W-:Y:S01]  /*55c0*/  CCTL.IVALL ;  /* 0x00000000ff00798f */ /* 0x000fe20002000000 */
[----:B------:R-:W-:Y:S05]  /*55d0*/  ENDCOLLECTIVE ;  /* 0x000000000000791b */ /* 0x000fea0003800000 */
.L_x_94:
[----:B------:R-:W-:Y:S05]  /*55e0*/  BRA `(.L_x_95) ;  /* 0xffffffc000947947 */ /* 0x000fea000383ffff */
.L_x_28:
[----:B------:R-:W-:Y:S01]  /*55f0*/  HFMA2 R11, -RZ, RZ, 0, 1.847743988037109375e-06 ;  /* 0x0000001fff0b7431 */ /* 0x000fe200000001ff */
[----:B------:R-:W-:Y:S01]  /*5600*/  BSSY B2, `(.L_x_96) ;  /* 0x0000005000027945 */ /* 0x000fe20003800000 */
[----:B------:R-:W-:-:S07]  /*5610*/  IMAD.MOV.U32 R15, RZ, RZ, -0x1 ;  /* 0xffffffffff0f7424 */ /* 0x000fce00078e00ff */
[----:B01234-:R-:W-:Y:S05]  /*5620*/  WARPSYNC.COLLECTIVE R15, `(.L_x_97) ;  /* 0x000000000f087348 */ /* 0x01ffea0003c00000 */
[----:B----4-:R4:W0:Y:S02]  /*5630*/  SHFL.BFLY P6, R14, R13, R12, R11 ;  /* 0x0c00000c0d0e7389 */ /* 0x01082400000c000b */
[----:B01234-:R-:W-:Y:S05]  /*5640*/  ENDCOLLECTIVE ;  /* 0x000000000000791b */ /* 0x01ffea0003800000 */
.L_x_97:
[----:B------:R-:W-:Y:S05]  /*5650*/  BSYNC B2 ;  /* 0x0000000000027941 */ /* 0x000fea0003800000 */
.L_x_96:
[----:B------:R-:W-:Y:S05]  /*5660*/  BRA `(.L_x_98) ;  /* 0xffffffc000a47947 */ /* 0x000fea000383ffff */
.L_x_30:
[----:B------:R-:W-:Y:S01]  /*5670*/  BSSY B0, `(.L_x_99) ;  /* 0x000000d000007945 */ /* 0x000fe20003800000 */
[----:B------:R-:W-:-:S07]  /*5680*/  IMAD.MOV.U32 R15, RZ, RZ, -0x1 ;  /* 0xffffffffff0f7424 */ /* 0x000fce00078e00ff */
[----:B01234-:R-:W-:Y:S05]  /*5690*/  WARPSYNC.COLLECTIVE.ALL `(.L_x_100) ;  /* 0x0000000000287948 */ /* 0x01ffea0003c00000 */
        /* <DEDUP_REMOVED lines=9> */
[----:B01234-:R-:W-:Y:S05]  /*5730*/  ENDCOLLECTIVE ;  /* 0x000000000000791b */ /* 0x01ffea0003800000 */
.L_x_100:
[----:B------:R-:W-:Y:S05]  /*5740*/  BSYNC B0 ;  /* 0x0000000000007941 */ /* 0x000fea0003800000 */
.L_x_99:
[----:B------:R-:W-:-:S07]  /*5750*/  MOV R15, 0xffffffff ;  /* 0xffffffff000f7802 */ /* 0x000fce0000000f00 */
[----:B------:R-:W-:Y:S05]  /*5760*/  WARPSYNC.COLLECTIVE.ALL `(.L_x_101) ;  /* 0x00000000000c7948 */ /* 0x000fea0003c00000 */
[----:B------:R-:W-:Y:S01]  /*5770*/  UCGABAR_WAIT ;  /* 0x0000000000007dc7 */ /* 0x000fe20008000000 */
[----:B------:R-:W-:Y:S01]  /*5780*/  CCTL.IVALL ;  /* 0x00000000ff00798f */ /* 0x000fe20002000000 */
[----:B------:R-:W-:Y:S05]  /*5790*/  ENDCOLLECTIVE ;  /* 0x000000000000791b */ /* 0x000fea0003800000 */
.L_x_101:
[----:B------:R-:W-:Y:S05]  /*57a0*/  BRA `(.L_x_102) ;  /* 0xffffffc000a87947 */ /* 0x000fea000383ffff */
.L_x_32:
        /* <DEDUP_REMOVED lines=13> */
.L_x_104:
[----:B------:R-:W-:Y:S05]  /*5880*/  BSYNC B0 ;  /* 0x0000000000007941 */ /* 0x000fea0003800000 */
.L_x_103:
[----:B------:R-:W-:Y:S05]  /*5890*/  BRA `(.L_x_105) ;  /* 0xffffffc000ac7947 */ /* 0x000fea000383ffff */
.L_x_33:
[----:B------:R-:W-:Y:S01]  /*58a0*/  BSSY B0, `(.L_x_106) ;  /* 0x0000006000007945 */ /* 0x000fe20003800000 */
[----:B------:R-:W-:-:S07]  /*58b0*/  IMAD.MOV.U32 R15, RZ, RZ, -0x1 ;  /* 0xffffffffff0f7424 */ /* 0x000fce00078e00ff */
[----:B01234-:R-:W-:Y:S05]  /*58c0*/  WARPSYNC.COLLECTIVE.ALL `(.L_x_107) ;  /* 0x00000000000c7948 */ /* 0x01ffea0003c00000 */
[----:B------:R-:W-:Y:S01]  /*58d0*/  UCGABAR_WAIT ;  /* 0x0000000000007dc7 */ /* 0x000fe20008000000 */
[----:B------:R-:W-:Y:S01]  /*58e0*/  CCTL.IVALL ;  /* 0x00000000ff00798f */ /* 0x000fe20002000000 */
[----:B01234-:R-:W-:Y:S05]  /*58f0*/  ENDCOLLECTIVE ;  /* 0x000000000000791b */ /* 0x01ffea0003800000 */
.L_x_107:
[----:B------:R-:W-:Y:S05]  /*5900*/  BSYNC B0 ;  /* 0x0000000000007941 */ /* 0x000fea0003800000 */
.L_x_106:
[----:B------:R-:W-:Y:S05]  /*5910*/  BRA `(.L_x_23) ;  /* 0xffffffc0009c7947 */ /* 0x000fea000383ffff */
.L_x_49:
[----:B------:R-:W-:-:S07]  /*5920*/  MOV R15, 0xffffffff ;  /* 0xffffffff000f7802 */ /* 0x000fce0000000f00 */
[----:B01----:R-:W-:Y:S05]  /*5930*/  WARPSYNC.COLLECTIVE.ALL `(.L_x_108) ;  /* 0x0000000000287948 */ /* 0x003fea0003c00000 */
        /* <DEDUP_REMOVED lines=9> */
[----:B01----:R-:W-:Y:S05]  /*59d0*/  ENDCOLLECTIVE ;  /* 0x000000000000791b */ /* 0x003fea0003800000 */
.L_x_108:
[----:B------:R-:W-:Y:S05]  /*59e0*/  WARPSYNC.COLLECTIVE.ALL `(.L_x_109) ;  /* 0x00000000000c7948 */ /* 0x000fea0003c00000 */
[----:B------:R-:W-:Y:S01]  /*59f0*/  UCGABAR_WAIT ;  /* 0x0000000000007dc7 */ /* 0x000fe20008000000 */
[----:B------:R-:W-:Y:S01]  /*5a00*/  CCTL.IVALL ;  /* 0x00000000ff00798f */ /* 0x000fe20002000000 */
[----:B------:R-:W-:Y:S05]  /*5a10*/  ENDCOLLECTIVE ;  /* 0x000000000000791b */ /* 0x000fea0003800000 */
.L_x_109:
[----:B------:R-:W-:Y:S05]  /*5a20*/  BRA `(.L_x_110) ;  /* 0xffffffd400e87947 */ /* 0x000fea000383ffff */
.L_x_56:
[----:B------:R-:W-:Y:S01]  /*5a30*/  BSSY B0, `(.L_x_111) ;  /* 0x0000007000007945 */ /* 0x000fe20003800000 */
[----:B------:R-:W-:Y:S01]  /*5a40*/  IMAD.MOV.U32 R12, RZ, RZ, 0x1 ;  /* 0x00000001ff0c7424 */ /* 0x000fe200078e00ff */
[----:B------:R-:W-:Y:S01]  /*5a50*/  MOV R15, 0xffffffff ;  /* 0xffffffff000f7802 */ /* 0x000fe20000000f00 */
[----:B------:R-:W-:-:S07]  /*5a60*/  IMAD.MOV.U32 R11, RZ, RZ, 0x1f ;  /* 0x0000001fff0b7424 */ /* 0x000fce00078e00ff */
[----:B0-----:R-:W-:Y:S05]  /*5a70*/  WARPSYNC.COLLECTIVE R15, `(.L_x_112) ;  /* 0x000000000f087348 */ /* 0x001fea0003c00000 */
[----:B------:R1:W2:Y:S02]  /*5a80*/  SHFL.BFLY P6, R14, R13, R12, R11 ;  /* 0x0c00000c0d0e7389 */ /* 0x0002a400000c000b */
[----:B012---:R-:W-:Y:S05]  /*5a90*/  ENDCOLLECTIVE ;  /* 0x000000000000791b */ /* 0x007fea0003800000 */
.L_x_112:
[----:B------:R-:W-:Y:S05]  /*5aa0*/  BSYNC B0 ;  /* 0x0000000000007941 */ /* 0x000fea0003800000 */
.L_x_111:
[----:B------:R-:W-:Y:S01]  /*5ab0*/  FADD R13, R14, R13 ;  /* 0x0000000d0e0d7221 */ /* 0x000fe20000000000 */
[----:B------:R-:W-:Y:S01]  /*5ac0*/  IMAD.MOV.U32 R12, RZ, RZ, 0x2 ;  /* 0x00000002ff0c7424 */ /* 0x000fe200078e00ff */
[----:B------:R-:W-:Y:S01]  /*5ad0*/  MOV R15, 0xffffffff ;  /* 0xffffffff000f7802 */ /* 0x000fe20000000f00 */
[----:B------:R-:W-:-:S07]  /*5ae0*/  IMAD.MOV.U32 R11, RZ, RZ, 0x1f ;  /* 0x0000001fff0b7424 */ /* 0x000fce00078e00ff */
[----:B------:R-:W-:Y:S05]  /*5af0*/  WARPSYNC.COLLECTIVE R15, `(.L_x_113) ;  /* 0x000000000f087348 */ /* 0x000fea0003c00000 */
[----:B------:R0:W1:Y:S02]  /*5b00*/  SHFL.BFLY P6, R14, R13, R12, R11 ;  /* 0x0c00000c0d0e7389 */ /* 0x00006400000c000b */
[----:B01----:R-:W-:Y:S05]  /*5b10*/  ENDCOLLECTIVE ;  /* 0x000000000000791b */ /* 0x003fea0003800000 */
.L_x_113:
[----:B------:R-:W-:Y:S02]  /*5b20*/  IMAD.MOV.U32 R12, RZ, RZ, 0x4 ;  /* 0x00000004ff0c7424 */ /* 0x000fe400078e00ff */
[----:B------:R-:W-:-:S04]  /*5b30*/  FADD R0, R13, R14 ;  /* 0x0000000e0d007221 */ /* 0x000fc80000000000 */
[----:B------:R-:W-:-:S07]  /*5b40*/  IMAD.MOV.U32 R13, RZ, RZ, R0 ;  /* 0x000000ffff0d7224 */ /* 0x000fce00078e0000 */
[----:B------:R-:W-:Y:S05]  /*5b50*/  WARPSYNC.COLLECTIVE R15, `(.L_x_114) ;  /* 0x000000000f087348 */ /* 0x000fea0003c00000 */
[----:B------:R0:W1:Y:S02]  /*5b60*/  SHFL.BFLY P6, R14, R13, R12, R11 ;  /* 0x0c00000c0d0e7389 */ /* 0x00006400000c000b */
[----:B01----:R-:W-:Y:S05]  /*5b70*/  ENDCOLLECTIVE ;  /* 0x000000000000791b */ /* 0x003fea0003800000 */
.L_x_114:
[----:B------:R-:W-:Y:S02]  /*5b80*/  IMAD.MOV.U32 R12, RZ, RZ, 0x8 ;  /* 0x00000008ff0c7424 */ /* 0x000fe400078e00ff */
[----:B------:R-:W-:-:S05]  /*5b90*/  FADD R4, R0, R14 ;  /* 0x0000000e00047221 */ /* 0x000fca0000000000 */
[----:B------:R-:W-:-:S07]  /*5ba0*/  MOV R13, R4 ;  /* 0x00000004000d7202 */ /* 0x000fce0000000f00 */
[----:B------:R-:W-:Y:S05]  /*5bb0*/  WARPSYNC.COLLECTIVE R15, `(.L_x_115) ;  /* 0x000000000f087348 */ /* 0x000fea0003c00000 */
[----:B------:R0:W1:Y:S02]  /*5bc0*/  SHFL.BFLY P6, R14, R13, R12, R11 ;  /* 0x0c00000c0d0e7389 */ /* 0x00006400000c000b */
[----:B01----:R-:W-:Y:S05]  /*5bd0*/  ENDCOLLECTIVE ;  /* 0x000000000000791b */ /* 0x003fea0003800000 */
.L_x_115:
[----:B------:R-:W-:Y:S02]  /*5be0*/  HFMA2 R12, -RZ, RZ, 0, 9.5367431640625e-07 ;  /* 0x00000010ff0c7431 */ /* 0x000fe400000001ff */
[----:B------:R-:W-:-:S04]  /*5bf0*/  FADD R5, R4, R14 ;  /* 0x0000000e04057221 */ /* 0x000fc80000000000 */
[----:B------:R-:W-:-:S07]  /*5c00*/  IMAD.MOV.U32 R13, RZ, RZ, R5 ;  /* 0x000000ffff0d7224 */ /* 0x000fce00078e0005 */
[----:B------:R-:W-:Y:S05]  /*5c10*/  WARPSYNC.COLLECTIVE R15, `(.L_x_116) ;  /* 0x000000000f087348 */ /* 0x000fea0003c00000 */
[----:B------:R0:W1:Y:S02]  /*5c20*/  SHFL.BFLY P6, R14, R13, R12, R11 ;  /* 0x0c00000c0d0e7389 */ /* 0x00006400000c000b */
[----:B01----:R-:W-:Y:S05]  /*5c30*/  ENDCOLLECTIVE ;  /* 0x000000000000791b */ /* 0x003fea0003800000 */
.L_x_116:
[----:B------:R-:W-:Y:S05]  /*5c40*/  BRA `(.L_x_117) ;  /* 0xffffffdc00147947 */ /* 0x000fea000383ffff */
.L_x_59:
[----:B------:R-:W-:Y:S01]  /*5c50*/  BSSY B0, `(.L_x_118) ;  /* 0x0000006000007945 */ /* 0x000fe20003800000 */
[----:B------:R-:W-:Y:S02]  /*5c60*/  IMAD.MOV.U32 R11, RZ, RZ, 0x1f ;  /* 0x0000001fff0b7424 */ /* 0x000fe400078e00ff */
[----:B------:R-:W-:-:S07]  /*5c70*/  IMAD.MOV.U32 R15, RZ, RZ, -0x1 ;  /* 0xffffffffff0f7424 */ /* 0x000fce00078e00ff */
[----:B012---:R-:W-:Y:S05]  /*5c80*/  WARPSYNC.COLLECTIVE R15, `(.L_x_119) ;  /* 0x000000000f087348 */ /* 0x007fea0003c00000 */
[----:B--2---:R2:W3:Y:S02]  /*5c90*/  SHFL.BFLY P6, R14, R13, R12, R11 ;  /* 0x0c00000c0d0e7389 */ /* 0x0044e400000c000b */
[----:B0123--:R-:W-:Y:S05]  /*5ca0*/  ENDCOLLECTIVE ;  /* 0x000000000000791b */ /* 0x00ffea0003800000 */
.L_x_119:
[----:B------:R-:W-:Y:S05]  /*5cb0*/  BSYNC B0 ;  /* 0x0000000000007941 */ /* 0x000fea0003800000 */
.L_x_118:
[----:B------:R-:W-:Y:S05]  /*5cc0*/  BRA `(.L_x_120) ;  /* 0xffffffdc00587947 */ /* 0x000fea000383ffff */
.L_x_62:
[----:B------:R-:W-:Y:S01]  /*5cd0*/  BSSY B0, `(.L_x_121) ;  /* 0x000000e000007945 */ /* 0x000fe20003800000 */
[----:B------:R-:W-:Y:S02]  /*5ce0*/  ISETP.NE.AND P1, PT, R25, RZ, PT ;  /* 0x000000ff1900720c */ /* 0x000fe40003f25270 */
[----:B------:R-:W-:-:S11]  /*5cf0*/  MOV R15, 0xffffffff ;  /* 0xffffffff000f7802 */ /* 0x000fd60000000f00 */
[----:B0-2---:R-:W-:Y:S05]  /*5d00*/  WARPSYNC.COLLECTIVE.ALL `(.L_x_122) ;  /* 0x0000000000287948 */ /* 0x005fea0003c00000 */
        /* <DEDUP_REMOVED lines=9> */
[----:B0-2---:R-:W-:Y:S05]  /*5da0*/  ENDCOLLECTIVE ;  /* 0x000000000000791b */ /* 0x005fea0003800000 */
.L_x_122:
[----:B------:R-:W-:Y:S05]  /*5db0*/  BSYNC B0 ;  /* 0x0000000000007941 */ /* 0x000fea0003800000 */
.L_x_121:
[----:B------:R-:W-:-:S07]  /*5dc0*/  IMAD.MOV.U32 R15, RZ, RZ, -0x1 ;  /* 0xffffffffff0f7424 */ /* 0x000fce00078e00ff */
[----:B------:R-:W-:Y:S05]  /*5dd0*/  WARPSYNC.COLLECTIVE.ALL `(.L_x_123) ;  /* 0x00000000000c7948 */ /* 0x000fea0003c00000 */
[----:B------:R-:W-:Y:S01]  /*5de0*/  UCGABAR_WAIT ;  /* 0x0000000000007dc7 */ /* 0x000fe20008000000 */
[----:B------:R-:W-:Y:S01]  /*5df0*/  CCTL.IVALL ;  /* 0x00000000ff00798f */ /* 0x000fe20002000000 */
[----:B------:R-:W-:Y:S05]  /*5e00*/  ENDCOLLECTIVE ;  /* 0x000000000000791b */ /* 0x000fea0003800000 */
.L_x_123:
        /* <DEDUP_REMOVED lines=16> */
.L_x_124:
[----:B------:R-:W-:Y:S05]  /*5f10*/  WARPSYNC.COLLECTIVE.ALL `(.L_x_125) ;  /* 0x00000000000c7948 */ /* 0x000fea0003c00000 */
[----:B------:R-:W-:Y:S01]  /*5f20*/  UCGABAR_WAIT ;  /* 0x0000000000007dc7 */ /* 0x000fe20008000000 */
[----:B------:R-:W-:Y:S01]  /*5f30*/  CCTL.IVALL ;  /* 0x00000000ff00798f */ /* 0x000fe20002000000 */
[----:B------:R-:W-:Y:S05]  /*5f40*/  ENDCOLLECTIVE ;  /* 0x000000000000791b */ /* 0x000fea0003800000 */
.L_x_125:
[----:B------:R-:W-:Y:S05]  /*5f50*/  BRA `(.L_x_126) ;  /* 0xffffffdc00607947 */ /* 0x000fea000383ffff */
.L_x_66:
[----:B------:R-:W-:Y:S01]  /*5f60*/  BSSY B2, `(.L_x_127) ;  /* 0x0000006000027945 */ /* 0x000fe20003800000 */
[----:B------:R-:W-:Y:S01]  /*5f70*/  IMAD.MOV.U32 R11, RZ, RZ, 0x1f ;  /* 0x0000001fff0b7424 */ /* 0x000fe200078e00ff */
[----:B------:R-:W-:-:S07]  /*5f80*/  MOV R15, 0xffffffff ;  /* 0xffffffff000f7802 */ /* 0x000fce0000000f00 */
[----:B0123--:R-:W-:Y:S05]  /*5f90*/  WARPSYNC.COLLECTIVE R15, `(.L_x_128) ;  /* 0x000000000f087348 */ /* 0x00ffea0003c00000 */
[----:B---3--:R3:W4:Y:S02]  /*5fa0*/  SHFL.BFLY P6, R14, R13, R12, R11 ;  /* 0x0c00000c0d0e7389 */ /* 0x00872400000c000b */
[----:B01234-:R-:W-:Y:S05]  /*5fb0*/  ENDCOLLECTIVE ;  /* 0x000000000000791b */ /* 0x01ffea0003800000 */
.L_x_128:
[----:B------:R-:W-:Y:S05]  /*5fc0*/  BSYNC B2 ;  /* 0x0000000000027941 */ /* 0x000fea0003800000 */
.L_x_127:
[----:B------:R-:W-:Y:S05]  /*5fd0*/  BRA `(.L_x_129) ;  /* 0xffffffdc00707947 */ /* 0x000fea000383ffff */
.L_x_68:
[----:B------:R-:W-:Y:S01]  /*5fe0*/  BSSY B0, `(.L_x_130) ;  /* 0x000000d000007945 */ /* 0x000fe20003800000 */
[----:B------:R-:W-:-:S07]  /*5ff0*/  IMAD.MOV.U32 R15, RZ, RZ, -0x1 ;  /* 0xffffffffff0f7424 */ /* 0x000fce00078e00ff */
        /* <DEDUP_REMOVED lines=11> */
.L_x_131:
[----:B------:R-:W-:Y:S05]  /*60b0*/  BSYNC B0 ;  /* 0x0000000000007941 */ /* 0x000fea0003800000 */
.L_x_130:
[----:B------:R-:W-:-:S07]  /*60c0*/  IMAD.MOV.U32 R15, RZ, RZ, -0x1 ;  /* 0xffffffffff0f7424 */ /* 0x000fce00078e00ff */
[----:B------:R-:W-:Y:S05]  /*60d0*/  WARPSYNC.COLLECTIVE.ALL `(.L_x_132) ;  /* 0x00000000000c7948 */ /* 0x000fea0003c00000 */
[----:B------:R-:W-:Y:S01]  /*60e0*/  UCGABAR_WAIT ;  /* 0x0000000000007dc7 */ /* 0x000fe20008000000 */
[----:B------:R-:W-:Y:S01]  /*60f0*/  CCTL.IVALL ;  /* 0x00000000ff00798f */ /* 0x000fe20002000000 */
[----:B------:R-:W-:Y:S05]  /*6100*/  ENDCOLLECTIVE ;  /* 0x000000000000791b */ /* 0x000fea0003800000 */
.L_x_132:
[----:B------:R-:W-:Y:S05]  /*6110*/  BRA `(.L_x_133) ;  /* 0xffffffdc00747947 */ /* 0x000fea000383ffff */
.L_x_70:
[----:B------:R-:W-:Y:S01]  /*6120*/  BSSY B0, `(.L_x_134) ;  /* 0x000000d000007945 */ /* 0x000fe20003800000 */
[----:B------:R-:W-:-:S07]  /*6130*/  MOV R15, 0xffffffff ;  /* 0xffffffff000f7802 */ /* 0x000fce0000000f00 */
        /* <DEDUP_REMOVED lines=11> */
.L_x_135:
[----:B------:R-:W-:Y:S05]  /*61f0*/  BSYNC B0 ;  /* 0x0000000000007941 */ /* 0x000fea0003800000 */
.L_x_134:
[----:B------:R-:W-:Y:S05]  /*6200*/  BRA `(.L_x_136) ;  /* 0xffffffdc00787947 */ /* 0x000fea000383ffff */
.L_x_71:
[----:B------:R-:W-:Y:S01]  /*6210*/  BSSY B0, `(.L_x_137) ;  /* 0x0000006000007945 */ /* 0x000fe20003800000 */
[----:B------:R-:W-:-:S07]  /*6220*/  IMAD.MOV.U32 R15, RZ, RZ, -0x1 ;  /* 0xffffffffff0f7424 */ /* 0x000fce00078e00ff */
[----:B01234-:R-:W-:Y:S05]  /*6230*/  WARPSYNC.COLLECTIVE.ALL `(.L_x_138) ;  /* 0x00000000000c7948 */ /* 0x01ffea0003c00000 */
[----:B------:R-:W-:Y:S01]  /*6240*/  UCGABAR_WAIT ;  /* 0x0000000000007dc7 */ /* 0x000fe20008000000 */
[----:B------:R-:W-:Y:S01]  /*6250*/  CCTL.IVALL ;  /* 0x00000000ff00798f */ /* 0x000fe20002000000 */
[----:B01234-:R-:W-:Y:S05]  /*6260*/  ENDCOLLECTIVE ;  /* 0x000000000000791b */ /* 0x01ffea0003800000 */
.L_x_138:
[----:B------:R-:W-:Y:S05]  /*6270*/  BSYNC B0 ;  /* 0x0000000000007941 */ /* 0x000fea0003800000 */
.L_x_137:
[----:B------:R-:W-:Y:S05]  /*6280*/  BRA `(.L_x_61) ;  /* 0xffffffdc00687947 */ /* 0x000fea000383ffff */
.L_x_139:
[----:B------:R-:W-:-:S00]  /*6290*/  BRA `(.L_x_139) ;  /* 0xfffffffc00fc7947 */ /* 0x000fc0000383ffff */
[----:B------:R-:W-:-:S00]  /*62a0*/  NOP ;  /* 0x0000000000007918 */ /* 0x000fc00000000000 */
        /* <DEDUP_REMOVED lines=13> */
.L_x_140:


//--------------------- .nv.global.init           --------------------------
	.section	.nv.global.init,"aw",@progbits
.nv.global.init:
	.type		$str$4,@object
	.size		$str$4,($str - $str$4)
$str$4:
        /*0000*/ 	.byte	0x72, 0x6f, 0x77, 0x49, 0x64, 0x78, 0x20, 0x3c, 0x20, 0x4d, 0x00
	.type		$str,@object
	.size		$str,($str$2 - $str)
$str:
        /*000b*/ 	.byte	0x4e, 0x20, 0x25, 0x20, 0x38, 0x20, 0x3d, 0x3d, 0x20, 0x30, 0x00
	.type		$str$2,@object
	.size		$str$2,($str$5 - $str$2)
$str$2:
        /*0016*/ 	.byte	0x4e, 0x20, 0x25, 0x20, 0x33, 0x32, 0x20, 0x3d, 0x3d, 0x20, 0x30, 0x00
	.type		$str$5,@object
	.size		$str$5,($str$1 - $str$5)
$str$5:
        /*0022*/ 	.byte	0x4e, 0x20, 0x25, 0x20, 0x36, 0x34, 0x20, 0x3d, 0x3d, 0x20, 0x30, 0x00
	.type		$str$1,@object
	.size		$str$1,(__unnamed_1 - $str$1)
$str$1:
        /*002e*/ 	.byte	0x2f, 0x74, 0x6d, 0x70, 0x2f, 0x73, 0x61, 0x73, 0x73, 0x5f, 0x63, 0x75, 0x5f, 0x36, 0x6d, 0x79
        /*003e*/ 	.byte	0x69, 0x68, 0x39, 0x64, 0x73, 0x2f, 0x6b, 0x2e, 0x63, 0x75, 0x00
	.type		__unnamed_1,@object
	.size		__unnamed_1,(__unnamed_3 - __unnamed_1)
__unnamed_1:
        /*0049*/ 	.byte	0x76, 0x6f, 0x69, 0x64, 0x20, 0x66, 0x75, 0x6c, 0x6c, 0x66, 0x69, 0x6c, 0x6c, 0x5f, 0x73, 0x6d
        /*0059*/ 	.byte	0x28, 0x66, 0x6c, 0x6f, 0x61, 0x74, 0x20, 0x2a, 0x2c, 0x20, 0x69, 0x6e, 0x74, 0x29, 0x00
	.type		__unnamed_3,@object
	.size		__unnamed_3,(__unnamed_2 - __unnamed_3)
__unnamed_3:
        /*0068*/ 	.byte	0x76, 0x6f, 0x69, 0x64, 0x20, 0x66, 0x75, 0x6c, 0x6c, 0x66, 0x69, 0x6c, 0x6c, 0x5f, 0x73, 0x6d
        /*0078*/ 	.byte	0x5f, 0x62, 0x66, 0x31, 0x36, 0x28, 0x5f, 0x5f, 0x6e, 0x76, 0x5f, 0x62, 0x66, 0x6c, 0x6f, 0x61
        /*0088*/ 	.byte	0x74, 0x31, 0x36, 0x20, 0x2a, 0x2c, 0x20, 0x69, 0x6e, 0x74, 0x29, 0x00
	.type		__unnamed_2,@object
	.size		__unnamed_2,($str$3 - __unnamed_2)
__unnamed_2:
        /*0094*/ 	.byte	0x76, 0x6f, 0x69, 0x64, 0x20, 0x73, 0x75, 0x6d, 0x5f, 0x64, 0x73, 0x6d, 0x5f, 0x6b, 0x65, 0x72
        /*00a4*/ 	.byte	0x6e, 0x65, 0x6c, 0x5f, 0x66, 0x6c, 0x6f, 0x61, 0x74, 0x28, 0x66, 0x6c, 0x6f, 0x61, 0x74, 0x20
        /*00b4*/ 	.byte	0x2a, 0x2c, 0x20, 0x66, 0x6c, 0x6f, 0x61, 0x74, 0x20, 0x2a, 0x2c, 0x20, 0x69, 0x6e, 0x74, 0x2c
        /*00c4*/ 	.byte	0x20, 0x69, 0x6e, 0x74, 0x29, 0x00
	.type		$str$3,@object
	.size		$str$3,(__unnamed_4 - $str$3)
$str$3:
        /*00ca*/ 	.byte	0x6e, 0x75, 0x6d, 0x5f, 0x77, 0x61, 0x72, 0x70, 0x73, 0x20, 0x3e, 0x20, 0x30, 0x20, 0x26, 0x26
        /*00da*/ 	.byte	0x20, 0x28, 0x28, 0x6e, 0x75, 0x6d, 0x5f, 0x77, 0x61, 0x72, 0x70, 0x73, 0x20, 0x26, 0x20, 0x28
        /*00ea*/ 	.byte	0x6e, 0x75, 0x6d, 0x5f, 0x77, 0x61, 0x72, 0x70, 0x73, 0x20, 0x2d, 0x20, 0x31, 0x29, 0x29, 0x20
        /*00fa*/ 	.byte	0x3d, 0x3d, 0x20, 0x30, 0x29, 0x00
	.type		__unnamed_4,@object
	.size		__unnamed_4,(.L_3 - __unnamed_4)
__unnamed_4:
        /*0100*/ 	.byte	0x76, 0x6f, 0x69, 0x64, 0x20, 0x73, 0x75, 0x6d, 0x5f, 0x64, 0x73, 0x6d, 0x5f, 0x6b, 0x65, 0x72
        /*0110*/ 	.byte	0x6e, 0x65, 0x6c, 0x5f, 0x62, 0x66, 0x31, 0x36, 0x28, 0x5f, 0x5f, 0x6e, 0x76, 0x5f, 0x62, 0x66
        /*0120*/ 	.byte	0x6c, 0x6f, 0x61, 0x74, 0x31, 0x36, 0x20, 0x2a, 0x2c, 0x20, 0x5f, 0x5f, 0x6e, 0x76, 0x5f, 0x62
        /*0130*/ 	.byte	0x66, 0x6c, 0x6f, 0x61, 0x74, 0x31, 0x36, 0x20, 0x2a, 0x2c, 0x20, 0x69, 0x6e, 0x74, 0x2c, 0x20
        /*0140*/ 	.byte	0x69, 0x6e, 0x74, 0x29, 0x00
.L_3:


//--------------------- .nv.shared.sum_dsm_kernel --------------------------
	.section	.nv.shared.sum_dsm_kernel,"aw",@nobits
	.sectionflags	@""
	.align	16
	.zero		1024


//--------------------- .nv.shared.reserved.0     --------------------------
	.section	.nv.shared.reserved.0,"aw",@nobits
	.weak		__nv_reservedSMEM_offset_0_alias
	.size		__nv_reservedSMEM_offset_0_alias, 0, 64
	.other		__nv_reservedSMEM_offset_0_alias,@"STO_CUDA_RESERVED_SHARED STV_DEFAULT"
__nv_reservedSMEM_offset_0_alias:
	.zero		0
	.zero		64


//--------------------- .nv.constant0.sum_dsm_kernel --------------------------
	.section	.nv.constant0.sum_dsm_kernel,"a",@progbits
	.sectionflags	@""
	.align	4
.nv.constant0.sum_dsm_kernel:
	.zero		921


//--------------------- SYMBOLS --------------------------

	.type		.nv.reservedSmem.offset0,@object
	.size		.nv.reservedSmem.offset0,0x4
	.type		.nv.reservedSmem.cap,@object
	.size		.nv.reservedSmem.cap,0x4
	.type		__assertfail,@function
